//
// Generated by NVIDIA NVVM Compiler
//
// Compiler Build ID: CL-36424714
// Cuda compilation tools, release 13.0, V13.0.88
// Based on NVVM 20.0.0
//

.version 9.0
.target sm_100
.address_size 64

	// .globl	_Z8shuffleNPfS_im
.global .align 1 .b8 _ZN34_INTERNAL_704ce6e0_4_k_cu__Z4getNi4cuda3std3__45__cpo5beginE[1];
.global .align 1 .b8 _ZN34_INTERNAL_704ce6e0_4_k_cu__Z4getNi4cuda3std3__45__cpo3endE[1];
.global .align 1 .b8 _ZN34_INTERNAL_704ce6e0_4_k_cu__Z4getNi4cuda3std3__45__cpo6cbeginE[1];
.global .align 1 .b8 _ZN34_INTERNAL_704ce6e0_4_k_cu__Z4getNi4cuda3std3__45__cpo4cendE[1];
.global .align 1 .b8 _ZN34_INTERNAL_704ce6e0_4_k_cu__Z4getNi4cuda3std3__45__cpo6rbeginE[1];
.global .align 1 .b8 _ZN34_INTERNAL_704ce6e0_4_k_cu__Z4getNi4cuda3std3__45__cpo4rendE[1];
.global .align 1 .b8 _ZN34_INTERNAL_704ce6e0_4_k_cu__Z4getNi4cuda3std3__45__cpo7crbeginE[1];
.global .align 1 .b8 _ZN34_INTERNAL_704ce6e0_4_k_cu__Z4getNi4cuda3std3__45__cpo5crendE[1];
.global .align 1 .b8 _ZN34_INTERNAL_704ce6e0_4_k_cu__Z4getNi4cuda3std3__436_GLOBAL__N__704ce6e0_4_k_cu__Z4getNi6ignoreE[1];
.global .align 1 .b8 _ZN34_INTERNAL_704ce6e0_4_k_cu__Z4getNi4cuda3std3__419piecewise_constructE[1];
.global .align 1 .b8 _ZN34_INTERNAL_704ce6e0_4_k_cu__Z4getNi4cuda3std3__48in_placeE[1];
.global .align 1 .b8 _ZN34_INTERNAL_704ce6e0_4_k_cu__Z4getNi4cuda3std3__420unreachable_sentinelE[1];
.global .align 1 .b8 _ZN34_INTERNAL_704ce6e0_4_k_cu__Z4getNi4cuda3std3__47nulloptE[1];
.global .align 1 .b8 _ZN34_INTERNAL_704ce6e0_4_k_cu__Z4getNi4cuda3std3__48unexpectE[1];
.global .align 1 .b8 _ZN34_INTERNAL_704ce6e0_4_k_cu__Z4getNi4cuda3std6ranges3__45__cpo4swapE[1];
.global .align 1 .b8 _ZN34_INTERNAL_704ce6e0_4_k_cu__Z4getNi4cuda3std6ranges3__45__cpo9iter_moveE[1];
.global .align 1 .b8 _ZN34_INTERNAL_704ce6e0_4_k_cu__Z4getNi4cuda3std6ranges3__45__cpo5beginE[1];
.global .align 1 .b8 _ZN34_INTERNAL_704ce6e0_4_k_cu__Z4getNi4cuda3std6ranges3__45__cpo3endE[1];
.global .align 1 .b8 _ZN34_INTERNAL_704ce6e0_4_k_cu__Z4getNi4cuda3std6ranges3__45__cpo6cbeginE[1];
.global .align 1 .b8 _ZN34_INTERNAL_704ce6e0_4_k_cu__Z4getNi4cuda3std6ranges3__45__cpo4cendE[1];
.global .align 1 .b8 _ZN34_INTERNAL_704ce6e0_4_k_cu__Z4getNi4cuda3std6ranges3__45__cpo7advanceE[1];
.global .align 1 .b8 _ZN34_INTERNAL_704ce6e0_4_k_cu__Z4getNi4cuda3std6ranges3__45__cpo9iter_swapE[1];
.global .align 1 .b8 _ZN34_INTERNAL_704ce6e0_4_k_cu__Z4getNi4cuda3std6ranges3__45__cpo4nextE[1];
.global .align 1 .b8 _ZN34_INTERNAL_704ce6e0_4_k_cu__Z4getNi4cuda3std6ranges3__45__cpo4prevE[1];
.global .align 1 .b8 _ZN34_INTERNAL_704ce6e0_4_k_cu__Z4getNi4cuda3std6ranges3__45__cpo4dataE[1];
.global .align 1 .b8 _ZN34_INTERNAL_704ce6e0_4_k_cu__Z4getNi4cuda3std6ranges3__45__cpo5cdataE[1];
.global .align 1 .b8 _ZN34_INTERNAL_704ce6e0_4_k_cu__Z4getNi4cuda3std6ranges3__45__cpo4sizeE[1];
.global .align 1 .b8 _ZN34_INTERNAL_704ce6e0_4_k_cu__Z4getNi4cuda3std6ranges3__45__cpo5ssizeE[1];
.global .align 1 .b8 _ZN34_INTERNAL_704ce6e0_4_k_cu__Z4getNi4cuda3std6ranges3__45__cpo8distanceE[1];
.global .align 1 .b8 _ZN34_INTERNAL_704ce6e0_4_k_cu__Z4getNi6thrust24THRUST_300001_SM_1000_NS8cuda_cub3parE[1];
.global .align 1 .b8 _ZN34_INTERNAL_704ce6e0_4_k_cu__Z4getNi6thrust24THRUST_300001_SM_1000_NS8cuda_cub10par_nosyncE[1];
.global .align 1 .b8 _ZN34_INTERNAL_704ce6e0_4_k_cu__Z4getNi6thrust24THRUST_300001_SM_1000_NS6system6detail10sequential3seqE[1];
.global .align 1 .b8 _ZN34_INTERNAL_704ce6e0_4_k_cu__Z4getNi6thrust24THRUST_300001_SM_1000_NS12placeholders2_1E[1];
.global .align 1 .b8 _ZN34_INTERNAL_704ce6e0_4_k_cu__Z4getNi6thrust24THRUST_300001_SM_1000_NS12placeholders2_2E[1];
.global .align 1 .b8 _ZN34_INTERNAL_704ce6e0_4_k_cu__Z4getNi6thrust24THRUST_300001_SM_1000_NS12placeholders2_3E[1];
.global .align 1 .b8 _ZN34_INTERNAL_704ce6e0_4_k_cu__Z4getNi6thrust24THRUST_300001_SM_1000_NS12placeholders2_4E[1];
.global .align 1 .b8 _ZN34_INTERNAL_704ce6e0_4_k_cu__Z4getNi6thrust24THRUST_300001_SM_1000_NS12placeholders2_5E[1];
.global .align 1 .b8 _ZN34_INTERNAL_704ce6e0_4_k_cu__Z4getNi6thrust24THRUST_300001_SM_1000_NS12placeholders2_6E[1];
.global .align 1 .b8 _ZN34_INTERNAL_704ce6e0_4_k_cu__Z4getNi6thrust24THRUST_300001_SM_1000_NS12placeholders2_7E[1];
.global .align 1 .b8 _ZN34_INTERNAL_704ce6e0_4_k_cu__Z4getNi6thrust24THRUST_300001_SM_1000_NS12placeholders2_8E[1];
.global .align 1 .b8 _ZN34_INTERNAL_704ce6e0_4_k_cu__Z4getNi6thrust24THRUST_300001_SM_1000_NS12placeholders2_9E[1];
.global .align 1 .b8 _ZN34_INTERNAL_704ce6e0_4_k_cu__Z4getNi6thrust24THRUST_300001_SM_1000_NS12placeholders3_10E[1];
.global .align 1 .b8 _ZN34_INTERNAL_704ce6e0_4_k_cu__Z4getNi6thrust24THRUST_300001_SM_1000_NS3seqE[1];

.visible .entry _Z8shuffleNPfS_im(
	.param .u64 .ptr .align 1 _Z8shuffleNPfS_im_param_0,
	.param .u64 .ptr .align 1 _Z8shuffleNPfS_im_param_1,
	.param .u32 _Z8shuffleNPfS_im_param_2,
	.param .u64 _Z8shuffleNPfS_im_param_3
)
{
	.reg .pred 	%p<5>;
	.reg .b32 	%r<10>;
	.reg .b32 	%f<3>;
	.reg .b64 	%rd<31>;

	ld.param.u64 	%rd12, [_Z8shuffleNPfS_im_param_0];
	ld.param.u64 	%rd13, [_Z8shuffleNPfS_im_param_1];
	ld.param.u32 	%r1, [_Z8shuffleNPfS_im_param_2];
	cvta.to.global.u64 	%rd1, %rd12;
	cvta.to.global.u64 	%rd2, %rd13;
	mov.u32 	%r2, %ctaid.x;
	mul.lo.s32 	%r3, %r1, %r2;
	cvt.u64.u32 	%rd3, %r3;
	mov.u32 	%r4, %ntid.x;
	cvt.u64.u32 	%rd4, %r4;
	mov.u32 	%r5, %tid.x;
	cvt.u64.u32 	%rd30, %r5;
	cvt.s64.s32 	%rd6, %r1;
	setp.ge.u32 	%p1, %r5, %r1;
	@%p1 bra 	$L__BB0_3;
	shr.u32 	%r6, %r1, 31;
	add.s32 	%r7, %r1, %r6;
	shr.s32 	%r8, %r7, 1;
	cvt.s64.s32 	%rd7, %r8;
	mov.u64 	%rd29, %rd30;
$L__BB0_2:
	and.b64  	%rd14, %rd29, 1;
	neg.s64 	%rd15, %rd14;
	shr.u64 	%rd16, %rd29, 1;
	and.b64  	%rd17, %rd15, %rd7;
	add.s64 	%rd18, %rd16, %rd17;
	add.s64 	%rd19, %rd18, %rd3;
	shl.b64 	%rd20, %rd19, 2;
	add.s64 	%rd21, %rd1, %rd20;
	ld.global.f32 	%f1, [%rd21];
	add.s64 	%rd22, %rd29, %rd3;
	shl.b64 	%rd23, %rd22, 2;
	add.s64 	%rd24, %rd2, %rd23;
	st.global.f32 	[%rd24], %f1;
	add.s64 	%rd29, %rd29, %rd4;
	setp.lt.u64 	%p2, %rd29, %rd6;
	@%p2 bra 	$L__BB0_2;
$L__BB0_3:
	cvt.u32.u64 	%r9, %rd30;
	setp.ge.u32 	%p3, %r9, %r1;
	bar.sync 	0;
	@%p3 bra 	$L__BB0_5;
$L__BB0_4:
	add.s64 	%rd25, %rd30, %rd3;
	shl.b64 	%rd26, %rd25, 2;
	add.s64 	%rd27, %rd2, %rd26;
	ld.global.f32 	%f2, [%rd27];
	add.s64 	%rd28, %rd1, %rd26;
	st.global.f32 	[%rd28], %f2;
	add.s64 	%rd30, %rd30, %rd4;
	setp.lt.u64 	%p4, %rd30, %rd6;
	@%p4 bra 	$L__BB0_4;
$L__BB0_5:
	ret;

}
	// .globl	_Z10butterflyNPfS_im
.visible .entry _Z10butterflyNPfS_im(
	.param .u64 .ptr .align 1 _Z10butterflyNPfS_im_param_0,
	.param .u64 .ptr .align 1 _Z10butterflyNPfS_im_param_1,
	.param .u32 _Z10butterflyNPfS_im_param_2,
	.param .u64 _Z10butterflyNPfS_im_param_3
)
{
	.reg .pred 	%p<7>;
	.reg .b32 	%r<11>;
	.reg .b32 	%f<3>;
	.reg .b64 	%rd<36>;

	ld.param.u64 	%rd16, [_Z10butterflyNPfS_im_param_0];
	ld.param.u64 	%rd17, [_Z10butterflyNPfS_im_param_1];
	ld.param.u32 	%r1, [_Z10butterflyNPfS_im_param_2];
	cvta.to.global.u64 	%rd1, %rd16;
	cvta.to.global.u64 	%rd2, %rd17;
	mov.u32 	%r2, %ctaid.x;
	mul.lo.s32 	%r3, %r1, %r2;
	cvt.u64.u32 	%rd3, %r3;
	mov.u32 	%r4, %ntid.x;
	cvt.u64.u32 	%rd4, %r4;
	mov.u32 	%r5, %tid.x;
	cvt.u64.u32 	%rd35, %r5;
	cvt.s64.s32 	%rd6, %r1;
	setp.ge.u32 	%p1, %r5, %r1;
	@%p1 bra 	$L__BB1_6;
	shr.u32 	%r6, %r1, 31;
	add.s32 	%r7, %r1, %r6;
	shr.s32 	%r8, %r7, 1;
	cvt.s64.s32 	%rd7, %r8;
	add.s32 	%r9, %r8, -1;
	cvt.s64.s32 	%rd8, %r9;
	mov.u64 	%rd33, %rd35;
$L__BB1_2:
	setp.ge.u64 	%p2, %rd33, %rd7;
	@%p2 bra 	$L__BB1_4;
	and.b64  	%rd20, %rd33, 1;
	neg.s64 	%rd21, %rd20;
	and.b64  	%rd22, %rd21, %rd8;
	add.s64 	%rd34, %rd33, %rd22;
	bra.uni 	$L__BB1_5;
$L__BB1_4:
	and.b64  	%rd18, %rd33, 1;
	setp.eq.b64 	%p3, %rd18, 1;
	selp.b64 	%rd19, 0, %rd8, %p3;
	sub.s64 	%rd34, %rd33, %rd19;
$L__BB1_5:
	add.s64 	%rd23, %rd34, %rd3;
	shl.b64 	%rd24, %rd23, 2;
	add.s64 	%rd25, %rd1, %rd24;
	ld.global.f32 	%f1, [%rd25];
	add.s64 	%rd26, %rd33, %rd3;
	shl.b64 	%rd27, %rd26, 2;
	add.s64 	%rd28, %rd2, %rd27;
	st.global.f32 	[%rd28], %f1;
	add.s64 	%rd33, %rd33, %rd4;
	setp.lt.u64 	%p4, %rd33, %rd6;
	@%p4 bra 	$L__BB1_2;
$L__BB1_6:
	cvt.u32.u64 	%r10, %rd35;
	setp.ge.u32 	%p5, %r10, %r1;
	bar.sync 	0;
	@%p5 bra 	$L__BB1_8;
$L__BB1_7:
	add.s64 	%rd29, %rd35, %rd3;
	shl.b64 	%rd30, %rd29, 2;
	add.s64 	%rd31, %rd2, %rd30;
	ld.global.f32 	%f2, [%rd31];
	add.s64 	%rd32, %rd1, %rd30;
	st.global.f32 	[%rd32], %f2;
	add.s64 	%rd35, %rd35, %rd4;
	setp.lt.u64 	%p6, %rd35, %rd6;
	@%p6 bra 	$L__BB1_7;
$L__BB1_8:
	ret;

}
	// .globl	_Z14compareAndSwapPfPbim
.visible .entry _Z14compareAndSwapPfPbim(
	.param .u64 .ptr .align 1 _Z14compareAndSwapPfPbim_param_0,
	.param .u64 .ptr .align 1 _Z14compareAndSwapPfPbim_param_1,
	.param .u32 _Z14compareAndSwapPfPbim_param_2,
	.param .u64 _Z14compareAndSwapPfPbim_param_3
)
{
	.reg .pred 	%p<7>;
	.reg .b16 	%rs<2>;
	.reg .b32 	%r<9>;
	.reg .b32 	%f<9>;
	.reg .b64 	%rd<18>;

	ld.param.u64 	%rd9, [_Z14compareAndSwapPfPbim_param_0];
	ld.param.u64 	%rd10, [_Z14compareAndSwapPfPbim_param_1];
	ld.param.u32 	%r2, [_Z14compareAndSwapPfPbim_param_2];
	ld.param.u64 	%rd11, [_Z14compareAndSwapPfPbim_param_3];
	mov.u32 	%r3, %ntid.x;
	mov.u32 	%r4, %nctaid.x;
	mul.lo.s32 	%r1, %r3, %r4;
	mov.u32 	%r5, %ctaid.x;
	mul.wide.u32 	%rd12, %r3, %r5;
	mov.u32 	%r6, %tid.x;
	cvt.u64.u32 	%rd13, %r6;
	add.s64 	%rd17, %rd12, %rd13;
	setp.ge.u64 	%p1, %rd17, %rd11;
	@%p1 bra 	$L__BB2_7;
	mov.b32 	%r7, 1;
	shl.b32 	%r8, %r7, %r2;
	cvt.s64.s32 	%rd2, %r8;
	cvt.u64.u32 	%rd3, %r1;
	cvta.to.global.u64 	%rd4, %rd10;
	cvta.to.global.u64 	%rd5, %rd9;
$L__BB2_2:
	and.b64  	%rd14, %rd17, %rd2;
	setp.eq.s64 	%p2, %rd14, 0;
	setp.ne.s64 	%p3, %rd14, 0;
	selp.u16 	%rs1, 1, 0, %p3;
	add.s64 	%rd15, %rd4, %rd17;
	st.global.u8 	[%rd15], %rs1;
	shl.b64 	%rd16, %rd17, 3;
	add.s64 	%rd7, %rd5, %rd16;
	@%p2 bra 	$L__BB2_4;
	ld.global.f32 	%f8, [%rd7];
	ld.global.f32 	%f7, [%rd7+4];
	setp.lt.f32 	%p5, %f8, %f7;
	@%p5 bra 	$L__BB2_5;
	bra.uni 	$L__BB2_6;
$L__BB2_4:
	ld.global.f32 	%f8, [%rd7];
	ld.global.f32 	%f7, [%rd7+4];
	setp.ltu.f32 	%p4, %f8, %f7;
	@%p4 bra 	$L__BB2_6;
$L__BB2_5:
	st.global.f32 	[%rd7], %f7;
	st.global.f32 	[%rd7+4], %f8;
$L__BB2_6:
	add.s64 	%rd17, %rd17, %rd3;
	setp.lt.u64 	%p6, %rd17, %rd11;
	@%p6 bra 	$L__BB2_2;
$L__BB2_7:
	ret;

}
	// .globl	_ZN3cub18CUB_300001_SM_10006detail11EmptyKernelIvEEvv
.visible .entry _ZN3cub18CUB_300001_SM_10006detail11EmptyKernelIvEEvv()
{


	ret;

}


// ===== COMPILED SASS (sm_100) =====

	.target	sm_100

	.elftype	@"ET_EXEC"


//--------------------- .note.nv.tkinfo           --------------------------
	.section	.note.nv.tkinfo,"",@"SHT_NOTE"
	.sectionflags	@"SHF_NOTE_NV_TKINFO"
	.tkinfo
        /*0018*/ 	.word	0x00000002
        /*0030*/ 	.string	""
        /*0030*/ 	.string	"ptxas"
        /*0030*/ 	.string	"Cuda compilation tools, release 13.0, V13.0.88"
        /*0030*/ 	.string	"Build cuda_13.0.r13.0/compiler.36424714_0"
        /*0030*/ 	.string	"-arch sm_100 -m 64 "



//--------------------- .note.nv.cuinfo           --------------------------
	.section	.note.nv.cuinfo,"",@"SHT_NOTE"
	.sectionflags	@"SHF_NOTE_NV_CUINFO"
        /*0018*/ 	.short	0x0002
        /*001a*/ 	.short	0x0064
        /*001c*/ 	.short	0x0082
	.zero		2


//--------------------- .nv.info                  --------------------------
	.section	.nv.info,"",@"SHT_CUDA_INFO"
	.align	4


	//----- nvinfo : EIATTR_REGCOUNT
	.align		4
        /*0000*/ 	.byte	0x04, 0x2f
        /*0002*/ 	.short	(.L_44 - .L_43)
	.align		4
.L_43:
        /*0004*/ 	.word	index@(_Z8shuffleNPfS_im)
        /*0008*/ 	.word	0x00000012


	//----- nvinfo : EIATTR_FRAME_SIZE
	.align		4
.L_44:
        /*000c*/ 	.byte	0x04, 0x11
        /*000e*/ 	.short	(.L_46 - .L_45)
	.align		4
.L_45:
        /*0010*/ 	.word	index@(_Z8shuffleNPfS_im)
        /*0014*/ 	.word	0x00000000


	//----- nvinfo : EIATTR_REGCOUNT
	.align		4
.L_46:
        /*0018*/ 	.byte	0x04, 0x2f
        /*001a*/ 	.short	(.L_48 - .L_47)
	.align		4
.L_47:
        /*001c*/ 	.word	index@(_Z10butterflyNPfS_im)
        /*0020*/ 	.word	0x00000013


	//----- nvinfo : EIATTR_FRAME_SIZE
	.align		4
.L_48:
        /*0024*/ 	.byte	0x04, 0x11
        /*0026*/ 	.short	(.L_50 - .L_49)
	.align		4
.L_49:
        /*0028*/ 	.word	index@(_Z10butterflyNPfS_im)
        /*002c*/ 	.word	0x00000000


	//----- nvinfo : EIATTR_REGCOUNT
	.align		4
.L_50:
        /*0030*/ 	.byte	0x04, 0x2f
        /*0032*/ 	.short	(.L_52 - .L_51)
	.align		4
.L_51:
        /*0034*/ 	.word	index@(_Z14compareAndSwapPfPbim)
        /*0038*/ 	.word	0x0000000c


	//----- nvinfo : EIATTR_FRAME_SIZE
	.align		4
.L_52:
        /*003c*/ 	.byte	0x04, 0x11
        /*003e*/ 	.short	(.L_54 - .L_53)
	.align		4
.L_53:
        /*0040*/ 	.word	index@(_Z14compareAndSwapPfPbim)
        /*0044*/ 	.word	0x00000000


	//----- nvinfo : EIATTR_REGCOUNT
	.align		4
.L_54:
        /*0048*/ 	.byte	0x04, 0x2f
        /*004a*/ 	.short	(.L_56 - .L_55)
	.align		4
.L_55:
        /*004c*/ 	.word	index@(_ZN3cub18CUB_300001_SM_10006detail11EmptyKernelIvEEvv)
        /*0050*/ 	.word	0x00000004


	//----- nvinfo : EIATTR_FRAME_SIZE
	.align		4
.L_56:
        /*0054*/ 	.byte	0x04, 0x11
        /*0056*/ 	.short	(.L_58 - .L_57)
	.align		4
.L_57:
        /*0058*/ 	.word	index@(_ZN3cub18CUB_300001_SM_10006detail11EmptyKernelIvEEvv)
        /*005c*/ 	.word	0x00000000


	//----- nvinfo : EIATTR_MIN_STACK_SIZE
	.align		4
.L_58:
        /*0060*/ 	.byte	0x04, 0x12
        /*0062*/ 	.short	(.L_60 - .L_59)
	.align		4
.L_59:
        /*0064*/ 	.word	index@(_ZN3cub18CUB_300001_SM_10006detail11EmptyKernelIvEEvv)
        /*0068*/ 	.word	0x00000000


	//----- nvinfo : EIATTR_MIN_STACK_SIZE
	.align		4
.L_60:
        /*006c*/ 	.byte	0x04, 0x12
        /*006e*/ 	.short	(.L_62 - .L_61)
	.align		4
.L_61:
        /*0070*/ 	.word	index@(_Z14compareAndSwapPfPbim)
        /*0074*/ 	.word	0x00000000


	//----- nvinfo : EIATTR_MIN_STACK_SIZE
	.align		4
.L_62:
        /*0078*/ 	.byte	0x04, 0x12
        /*007a*/ 	.short	(.L_64 - .L_63)
	.align		4
.L_63:
        /*007c*/ 	.word	index@(_Z10butterflyNPfS_im)
        /*0080*/ 	.word	0x00000000


	//----- nvinfo : EIATTR_MIN_STACK_SIZE
	.align		4
.L_64:
        /*0084*/ 	.byte	0x04, 0x12
        /*0086*/ 	.short	(.L_66 - .L_65)
	.align		4
.L_65:
        /*0088*/ 	.word	index@(_Z8shuffleNPfS_im)
        /*008c*/ 	.word	0x00000000
.L_66:


//--------------------- .nv.compat                --------------------------
	.section	.nv.compat,"",@"SHT_CUDA_COMPAT_INFO"
	.align	4
        /*0000*/ 	.byte	0x02, 0x09, 0x00, 0x00, 0x02, 0x02, 0x01, 0x00, 0x02, 0x05, 0x05, 0x00, 0x03, 0x07, 0x01, 0x01
        /*0010*/ 	.byte	0x02, 0x03, 0x00, 0x00, 0x02, 0x06, 0x01, 0x00, 0x04, 0x0b, 0x08, 0x00, 0x09, 0x00, 0x00, 0x00
        /*0020*/ 	.byte	0x00, 0x00, 0x00, 0x00


//--------------------- .nv.info._ZN3cub18CUB_300001_SM_10006detail11EmptyKernelIvEEvv --------------------------
	.section	.nv.info._ZN3cub18CUB_300001_SM_10006detail11EmptyKernelIvEEvv,"",@"SHT_CUDA_INFO"
	.sectionflags	@""
	.align	4


	//----- nvinfo : EIATTR_CUDA_API_VERSION
	.align		4
        /*0000*/ 	.byte	0x04, 0x37
        /*0002*/ 	.short	(.L_68 - .L_67)
.L_67:
        /*0004*/ 	.word	0x00000082


	//----- nvinfo : EIATTR_SPARSE_MMA_MASK
	.align		4
.L_68:
        /*0008*/ 	.byte	0x03, 0x50
        /*000a*/ 	.short	0x0000


	//----- nvinfo : EIATTR_MAXREG_COUNT
	.align		4
        /*000c*/ 	.byte	0x03, 0x1b
        /*000e*/ 	.short	0x00ff


	//----- nvinfo : EIATTR_MERCURY_ISA_VERSION
	.align		4
        /*0010*/ 	.byte	0x03, 0x5f
        /*0012*/ 	.short	0x0101


	//----- nvinfo : EIATTR_VRC_CTA_INIT_COUNT
	.align		4
        /*0014*/ 	.byte	0x02, 0x4a
	.zero		1
	.zero		1


	//----- nvinfo : EIATTR_EXIT_INSTR_OFFSETS
	.align		4
        /*0018*/ 	.byte	0x04, 0x1c
        /*001a*/ 	.short	(.L_70 - .L_69)


	//   ....[0]....
.L_69:
        /*001c*/ 	.word	0x00000010


	//----- nvinfo : EIATTR_SW_WAR
	.align		4
.L_70:
        /*0020*/ 	.byte	0x04, 0x36
        /*0022*/ 	.short	(.L_72 - .L_71)
.L_71:
        /*0024*/ 	.word	0x00000008
.L_72:


//--------------------- .nv.info._Z14compareAndSwapPfPbim --------------------------
	.section	.nv.info._Z14compareAndSwapPfPbim,"",@"SHT_CUDA_INFO"
	.sectionflags	@""
	.align	4


	//----- nvinfo : EIATTR_CUDA_API_VERSION
	.align		4
        /*0000*/ 	.byte	0x04, 0x37
        /*0002*/ 	.short	(.L_74 - .L_73)
.L_73:
        /*0004*/ 	.word	0x00000082


	//----- nvinfo : EIATTR_KPARAM_INFO
	.align		4
.L_74:
        /*0008*/ 	.byte	0x04, 0x17
        /*000a*/ 	.short	(.L_76 - .L_75)
.L_75:
        /*000c*/ 	.word	0x00000000
        /*0010*/ 	.short	0x0003
        /*0012*/ 	.short	0x0018
        /*0014*/ 	.byte	0x00, 0xf0, 0x21, 0x00


	//----- nvinfo : EIATTR_KPARAM_INFO
	.align		4
.L_76:
        /*0018*/ 	.byte	0x04, 0x17
        /*001a*/ 	.short	(.L_78 - .L_77)
.L_77:
        /*001c*/ 	.word	0x00000000
        /*0020*/ 	.short	0x0002
        /*0022*/ 	.short	0x0010
        /*0024*/ 	.byte	0x00, 0xf0, 0x11, 0x00


	//----- nvinfo : EIATTR_KPARAM_INFO
	.align		4
.L_78:
        /*0028*/ 	.byte	0x04, 0x17
        /*002a*/ 	.short	(.L_80 - .L_79)
.L_79:
        /*002c*/ 	.word	0x00000000
        /*0030*/ 	.short	0x0001
        /*0032*/ 	.short	0x0008
        /*0034*/ 	.byte	0x00, 0xf5, 0x21, 0x00


	//----- nvinfo : EIATTR_KPARAM_INFO
	.align		4
.L_80:
        /*0038*/ 	.byte	0x04, 0x17
        /*003a*/ 	.short	(.L_82 - .L_81)
.L_81:
        /*003c*/ 	.word	0x00000000
        /*0040*/ 	.short	0x0000
        /*0042*/ 	.short	0x0000
        /*0044*/ 	.byte	0x00, 0xf5, 0x21, 0x00


	//----- nvinfo : EIATTR_SPARSE_MMA_MASK
	.align		4
.L_82:
        /*0048*/ 	.byte	0x03, 0x50
        /*004a*/ 	.short	0x0000


	//----- nvinfo : EIATTR_MAXREG_COUNT
	.align		4
        /*004c*/ 	.byte	0x03, 0x1b
        /*004e*/ 	.short	0x00ff


	//----- nvinfo : EIATTR_MERCURY_ISA_VERSION
	.align		4
        /*0050*/ 	.byte	0x03, 0x5f
        /*0052*/ 	.short	0x0101


	//----- nvinfo : EIATTR_VRC_CTA_INIT_COUNT
	.align		4
        /*0054*/ 	.byte	0x02, 0x4a
	.zero		1
	.zero		1


	//----- nvinfo : EIATTR_EXIT_INSTR_OFFSETS
	.align		4
        /*0058*/ 	.byte	0x04, 0x1c
        /*005a*/ 	.short	(.L_84 - .L_83)


	//   ....[0]....
.L_83:
        /*005c*/ 	.word	0x000000b0


	//   ....[1]....
        /*0060*/ 	.word	0x00000380


	//----- nvinfo : EIATTR_CRS_STACK_SIZE
	.align		4
.L_84:
        /*0064*/ 	.byte	0x04, 0x1e
        /*0066*/ 	.short	(.L_86 - .L_85)
.L_85:
        /*0068*/ 	.word	0x00000000


	//----- nvinfo : EIATTR_CBANK_PARAM_SIZE
	.align		4
.L_86:
        /*006c*/ 	.byte	0x03, 0x19
        /*006e*/ 	.short	0x0020


	//----- nvinfo : EIATTR_PARAM_CBANK
	.align		4
        /*0070*/ 	.byte	0x04, 0x0a
        /*0072*/ 	.short	(.L_88 - .L_87)
	.align		4
.L_87:
        /*0074*/ 	.word	index@(.nv.constant0._Z14compareAndSwapPfPbim)
        /*0078*/ 	.short	0x0380
        /*007a*/ 	.short	0x0020


	//----- nvinfo : EIATTR_SW_WAR
	.align		4
.L_88:
        /*007c*/ 	.byte	0x04, 0x36
        /*007e*/ 	.short	(.L_90 - .L_89)
.L_89:
        /*0080*/ 	.word	0x00000008
.L_90:


//--------------------- .nv.info._Z10butterflyNPfS_im --------------------------
	.section	.nv.info._Z10butterflyNPfS_im,"",@"SHT_CUDA_INFO"
	.sectionflags	@""
	.align	4


	//----- nvinfo : EIATTR_CUDA_API_VERSION
	.align		4
        /*0000*/ 	.byte	0x04, 0x37
        /*0002*/ 	.short	(.L_92 - .L_91)
.L_91:
        /*0004*/ 	.word	0x00000082


	//----- nvinfo : EIATTR_KPARAM_INFO
	.align		4
.L_92:
        /*0008*/ 	.byte	0x04, 0x17
        /*000a*/ 	.short	(.L_94 - .L_93)
.L_93:
        /*000c*/ 	.word	0x00000000
        /*0010*/ 	.short	0x0003
        /*0012*/ 	.short	0x0018
        /*0014*/ 	.byte	0x00, 0xf0, 0x21, 0x00


	//----- nvinfo : EIATTR_KPARAM_INFO
	.align		4
.L_94:
        /*0018*/ 	.byte	0x04, 0x17
        /*001a*/ 	.short	(.L_96 - .L_95)
.L_95:
        /*001c*/ 	.word	0x00000000
        /*0020*/ 	.short	0x0002
        /*0022*/ 	.short	0x0010
        /*0024*/ 	.byte	0x00, 0xf0, 0x11, 0x00


	//----- nvinfo : EIATTR_KPARAM_INFO
	.align		4
.L_96:
        /*0028*/ 	.byte	0x04, 0x17
        /*002a*/ 	.short	(.L_98 - .L_97)
.L_97:
        /*002c*/ 	.word	0x00000000
        /*0030*/ 	.short	0x0001
        /*0032*/ 	.short	0x0008
        /*0034*/ 	.byte	0x00, 0xf5, 0x21, 0x00


	//----- nvinfo : EIATTR_KPARAM_INFO
	.align		4
.L_98:
        /*0038*/ 	.byte	0x04, 0x17
        /*003a*/ 	.short	(.L_100 - .L_99)
.L_99:
        /*003c*/ 	.word	0x00000000
        /*0040*/ 	.short	0x0000
        /*0042*/ 	.short	0x0000
        /*0044*/ 	.byte	0x00, 0xf5, 0x21, 0x00


	//----- nvinfo : EIATTR_SPARSE_MMA_MASK
	.align		4
.L_100:
        /*0048*/ 	.byte	0x03, 0x50
        /*004a*/ 	.short	0x0000


	//----- nvinfo : EIATTR_MAXREG_COUNT
	.align		4
        /*004c*/ 	.byte	0x03, 0x1b
        /*004e*/ 	.short	0x00ff


	//----- nvinfo : EIATTR_NUM_BARRIERS
	.align		4
        /*0050*/ 	.byte	0x02, 0x4c
        /*0052*/ 	.byte	0x01
	.zero		1


	//----- nvinfo : EIATTR_MERCURY_ISA_VERSION
	.align		4
        /*0054*/ 	.byte	0x03, 0x5f
        /*0056*/ 	.short	0x0101


	//----- nvinfo : EIATTR_VRC_CTA_INIT_COUNT
	.align		4
        /*0058*/ 	.byte	0x02, 0x4a
	.zero		1
	.zero		1


	//----- nvinfo : EIATTR_EXIT_INSTR_OFFSETS
	.align		4
        /*005c*/ 	.byte	0x04, 0x1c
        /*005e*/ 	.short	(.L_102 - .L_101)


	//   ....[0]....
.L_101:
        /*0060*/ 	.word	0x00000390


	//   ....[1]....
        /*0064*/ 	.word	0x00000490


	//----- nvinfo : EIATTR_CRS_STACK_SIZE
	.align		4
.L_102:
        /*0068*/ 	.byte	0x04, 0x1e
        /*006a*/ 	.short	(.L_104 - .L_103)
.L_103:
        /*006c*/ 	.word	0x00000000


	//----- nvinfo : EIATTR_CBANK_PARAM_SIZE
	.align		4
.L_104:
        /*0070*/ 	.byte	0x03, 0x19
        /*0072*/ 	.short	0x0020


	//----- nvinfo : EIATTR_PARAM_CBANK
	.align		4
        /*0074*/ 	.byte	0x04, 0x0a
        /*0076*/ 	.short	(.L_106 - .L_105)
	.align		4
.L_105:
        /*0078*/ 	.word	index@(.nv.constant0._Z10butterflyNPfS_im)
        /*007c*/ 	.short	0x0380
        /*007e*/ 	.short	0x0020


	//----- nvinfo : EIATTR_SW_WAR
	.align		4
.L_106:
        /*0080*/ 	.byte	0x04, 0x36
        /*0082*/ 	.short	(.L_108 - .L_107)
.L_107:
        /*0084*/ 	.word	0x00000008
.L_108:


//--------------------- .nv.info._Z8shuffleNPfS_im --------------------------
	.section	.nv.info._Z8shuffleNPfS_im,"",@"SHT_CUDA_INFO"
	.sectionflags	@""
	.align	4


	//----- nvinfo : EIATTR_CUDA_API_VERSION
	.align		4
        /*0000*/ 	.byte	0x04, 0x37
        /*0002*/ 	.short	(.L_110 - .L_109)
.L_109:
        /*0004*/ 	.word	0x00000082


	//----- nvinfo : EIATTR_KPARAM_INFO
	.align		4
.L_110:
        /*0008*/ 	.byte	0x04, 0x17
        /*000a*/ 	.short	(.L_112 - .L_111)
.L_111:
        /*000c*/ 	.word	0x00000000
        /*0010*/ 	.short	0x0003
        /*0012*/ 	.short	0x0018
        /*0014*/ 	.byte	0x00, 0xf0, 0x21, 0x00


	//----- nvinfo : EIATTR_KPARAM_INFO
	.align		4
.L_112:
        /*0018*/ 	.byte	0x04, 0x17
        /*001a*/ 	.short	(.L_114 - .L_113)
.L_113:
        /*001c*/ 	.word	0x00000000
        /*0020*/ 	.short	0x0002
        /*0022*/ 	.short	0x0010
        /*0024*/ 	.byte	0x00, 0xf0, 0x11, 0x00


	//----- nvinfo : EIATTR_KPARAM_INFO
	.align		4
.L_114:
        /*0028*/ 	.byte	0x04, 0x17
        /*002a*/ 	.short	(.L_116 - .L_115)
.L_115:
        /*002c*/ 	.word	0x00000000
        /*0030*/ 	.short	0x0001
        /*0032*/ 	.short	0x0008
        /*0034*/ 	.byte	0x00, 0xf5, 0x21, 0x00


	//----- nvinfo : EIATTR_KPARAM_INFO
	.align		4
.L_116:
        /*0038*/ 	.byte	0x04, 0x17
        /*003a*/ 	.short	(.L_118 - .L_117)
.L_117:
        /*003c*/ 	.word	0x00000000
        /*0040*/ 	.short	0x0000
        /*0042*/ 	.short	0x0000
        /*0044*/ 	.byte	0x00, 0xf5, 0x21, 0x00


	//----- nvinfo : EIATTR_SPARSE_MMA_MASK
	.align		4
.L_118:
        /*0048*/ 	.byte	0x03, 0x50
        /*004a*/ 	.short	0x0000


	//----- nvinfo : EIATTR_MAXREG_COUNT
	.align		4
        /*004c*/ 	.byte	0x03, 0x1b
        /*004e*/ 	.short	0x00ff


	//----- nvinfo : EIATTR_NUM_BARRIERS
	.align		4
        /*0050*/ 	.byte	0x02, 0x4c
        /*0052*/ 	.byte	0x01
	.zero		1


	//----- nvinfo : EIATTR_MERCURY_ISA_VERSION
	.align		4
        /*0054*/ 	.byte	0x03, 0x5f
        /*0056*/ 	.short	0x0101


	//----- nvinfo : EIATTR_VRC_CTA_INIT_COUNT
	.align		4
        /*0058*/ 	.byte	0x02, 0x4a
	.zero		1
	.zero		1


	//----- nvinfo : EIATTR_EXIT_INSTR_OFFSETS
	.align		4
        /*005c*/ 	.byte	0x04, 0x1c
        /*005e*/ 	.short	(.L_120 - .L_119)


	//   ....[0]....
.L_119:
        /*0060*/ 	.word	0x000002c0


	//   ....[1]....
        /*0064*/ 	.word	0x000003c0


	//----- nvinfo : EIATTR_CRS_STACK_SIZE
	.align		4
.L_120:
        /*0068*/ 	.byte	0x04, 0x1e
        /*006a*/ 	.short	(.L_122 - .L_121)
.L_121:
        /*006c*/ 	.word	0x00000000


	//----- nvinfo : EIATTR_CBANK_PARAM_SIZE
	.align		4
.L_122:
        /*0070*/ 	.byte	0x03, 0x19
        /*0072*/ 	.short	0x0020


	//----- nvinfo : EIATTR_PARAM_CBANK
	.align		4
        /*0074*/ 	.byte	0x04, 0x0a
        /*0076*/ 	.short	(.L_124 - .L_123)
	.align		4
.L_123:
        /*0078*/ 	.word	index@(.nv.constant0._Z8shuffleNPfS_im)
        /*007c*/ 	.short	0x0380
        /*007e*/ 	.short	0x0020


	//----- nvinfo : EIATTR_SW_WAR
	.align		4
.L_124:
        /*0080*/ 	.byte	0x04, 0x36
        /*0082*/ 	.short	(.L_126 - .L_125)
.L_125:
        /*0084*/ 	.word	0x00000008
.L_126:


//--------------------- .nv.callgraph             --------------------------
	.section	.nv.callgraph,"",@"SHT_CUDA_CALLGRAPH"
	.align	4
	.sectionentsize	8
	.align		4
        /*0000*/ 	.word	0x00000000
	.align		4
        /*0004*/ 	.word	0xffffffff
	.align		4
        /*0008*/ 	.word	0x00000000
	.align		4
        /*000c*/ 	.word	0xfffffffe
	.align		4
        /*0010*/ 	.word	0x00000000
	.align		4
        /*0014*/ 	.word	0xfffffffd
	.align		4
        /*0018*/ 	.word	0x00000000
	.align		4
        /*001c*/ 	.word	0xfffffffc


//--------------------- .nv.constant4             --------------------------
	.section	.nv.constant4,"a",@progbits
	.align	8
	.align		8
.nv.constant4:
        /*0000*/ 	.dword	_ZN34_INTERNAL_704ce6e0_4_k_cu__Z4getNi4cuda3std3__45__cpo5beginE
	.align		8
        /*0008*/ 	.dword	_ZN34_INTERNAL_704ce6e0_4_k_cu__Z4getNi4cuda3std3__45__cpo3endE
	.align		8
        /*0010*/ 	.dword	_ZN34_INTERNAL_704ce6e0_4_k_cu__Z4getNi4cuda3std3__45__cpo6cbeginE
	.align		8
        /*0018*/ 	.dword	_ZN34_INTERNAL_704ce6e0_4_k_cu__Z4getNi4cuda3std3__45__cpo4cendE
	.align		8
        /*0020*/ 	.dword	_ZN34_INTERNAL_704ce6e0_4_k_cu__Z4getNi4cuda3std3__45__cpo6rbeginE
	.align		8
        /*0028*/ 	.dword	_ZN34_INTERNAL_704ce6e0_4_k_cu__Z4getNi4cuda3std3__45__cpo4rendE
	.align		8
        /*0030*/ 	.dword	_ZN34_INTERNAL_704ce6e0_4_k_cu__Z4getNi4cuda3std3__45__cpo7crbeginE
	.align		8
        /*0038*/ 	.dword	_ZN34_INTERNAL_704ce6e0_4_k_cu__Z4getNi4cuda3std3__45__cpo5crendE
	.align		8
        /*0040*/ 	.dword	_ZN34_INTERNAL_704ce6e0_4_k_cu__Z4getNi4cuda3std3__436_GLOBAL__N__704ce6e0_4_k_cu__Z4getNi6ignoreE
	.align		8
        /*0048*/ 	.dword	_ZN34_INTERNAL_704ce6e0_4_k_cu__Z4getNi4cuda3std3__419piecewise_constructE
	.align		8
        /*0050*/ 	.dword	_ZN34_INTERNAL_704ce6e0_4_k_cu__Z4getNi4cuda3std3__48in_placeE
	.align		8
        /*0058*/ 	.dword	_ZN34_INTERNAL_704ce6e0_4_k_cu__Z4getNi4cuda3std3__420unreachable_sentinelE
	.align		8
        /*0060*/ 	.dword	_ZN34_INTERNAL_704ce6e0_4_k_cu__Z4getNi4cuda3std3__47nulloptE
	.align		8
        /*0068*/ 	.dword	_ZN34_INTERNAL_704ce6e0_4_k_cu__Z4getNi4cuda3std3__48unexpectE
	.align		8
        /*0070*/ 	.dword	_ZN34_INTERNAL_704ce6e0_4_k_cu__Z4getNi4cuda3std6ranges3__45__cpo4swapE
	.align		8
        /*0078*/ 	.dword	_ZN34_INTERNAL_704ce6e0_4_k_cu__Z4getNi4cuda3std6ranges3__45__cpo9iter_moveE
	.align		8
        /*0080*/ 	.dword	_ZN34_INTERNAL_704ce6e0_4_k_cu__Z4getNi4cuda3std6ranges3__45__cpo5beginE
	.align		8
        /*0088*/ 	.dword	_ZN34_INTERNAL_704ce6e0_4_k_cu__Z4getNi4cuda3std6ranges3__45__cpo3endE
	.align		8
        /*0090*/ 	.dword	_ZN34_INTERNAL_704ce6e0_4_k_cu__Z4getNi4cuda3std6ranges3__45__cpo6cbeginE
	.align		8
        /*0098*/ 	.dword	_ZN34_INTERNAL_704ce6e0_4_k_cu__Z4getNi4cuda3std6ranges3__45__cpo4cendE
	.align		8
        /*00a0*/ 	.dword	_ZN34_INTERNAL_704ce6e0_4_k_cu__Z4getNi4cuda3std6ranges3__45__cpo7advanceE
	.align		8
        /*00a8*/ 	.dword	_ZN34_INTERNAL_704ce6e0_4_k_cu__Z4getNi4cuda3std6ranges3__45__cpo9iter_swapE
	.align		8
        /*00b0*/ 	.dword	_ZN34_INTERNAL_704ce6e0_4_k_cu__Z4getNi4cuda3std6ranges3__45__cpo4nextE
	.align		8
        /*00b8*/ 	.dword	_ZN34_INTERNAL_704ce6e0_4_k_cu__Z4getNi4cuda3std6ranges3__45__cpo4prevE
	.align		8
        /*00c0*/ 	.dword	_ZN34_INTERNAL_704ce6e0_4_k_cu__Z4getNi4cuda3std6ranges3__45__cpo4dataE
	.align		8
        /*00c8*/ 	.dword	_ZN34_INTERNAL_704ce6e0_4_k_cu__Z4getNi4cuda3std6ranges3__45__cpo5cdataE
	.align		8
        /*00d0*/ 	.dword	_ZN34_INTERNAL_704ce6e0_4_k_cu__Z4getNi4cuda3std6ranges3__45__cpo4sizeE
	.align		8
        /*00d8*/ 	.dword	_ZN34_INTERNAL_704ce6e0_4_k_cu__Z4getNi4cuda3std6ranges3__45__cpo5ssizeE
	.align		8
        /*00e0*/ 	.dword	_ZN34_INTERNAL_704ce6e0_4_k_cu__Z4getNi4cuda3std6ranges3__45__cpo8distanceE
	.align		8
        /*00e8*/ 	.dword	_ZN34_INTERNAL_704ce6e0_4_k_cu__Z4getNi6thrust24THRUST_300001_SM_1000_NS8cuda_cub3parE
	.align		8
        /*00f0*/ 	.dword	_ZN34_INTERNAL_704ce6e0_4_k_cu__Z4getNi6thrust24THRUST_300001_SM_1000_NS8cuda_cub10par_nosyncE
	.align		8
        /*00f8*/ 	.dword	_ZN34_INTERNAL_704ce6e0_4_k_cu__Z4getNi6thrust24THRUST_300001_SM_1000_NS6system6detail10sequential3seqE
	.align		8
        /*0100*/ 	.dword	_ZN34_INTERNAL_704ce6e0_4_k_cu__Z4getNi6thrust24THRUST_300001_SM_1000_NS12placeholders2_1E
	.align		8
        /*0108*/ 	.dword	_ZN34_INTERNAL_704ce6e0_4_k_cu__Z4getNi6thrust24THRUST_300001_SM_1000_NS12placeholders2_2E
	.align		8
        /*0110*/ 	.dword	_ZN34_INTERNAL_704ce6e0_4_k_cu__Z4getNi6thrust24THRUST_300001_SM_1000_NS12placeholders2_3E
	.align		8
        /*0118*/ 	.dword	_ZN34_INTERNAL_704ce6e0_4_k_cu__Z4getNi6thrust24THRUST_300001_SM_1000_NS12placeholders2_4E
	.align		8
        /*0120*/ 	.dword	_ZN34_INTERNAL_704ce6e0_4_k_cu__Z4getNi6thrust24THRUST_300001_SM_1000_NS12placeholders2_5E
	.align		8
        /*0128*/ 	.dword	_ZN34_INTERNAL_704ce6e0_4_k_cu__Z4getNi6thrust24THRUST_300001_SM_1000_NS12placeholders2_6E
	.align		8
        /*0130*/ 	.dword	_ZN34_INTERNAL_704ce6e0_4_k_cu__Z4getNi6thrust24THRUST_300001_SM_1000_NS12placeholders2_7E
	.align		8
        /*0138*/ 	.dword	_ZN34_INTERNAL_704ce6e0_4_k_cu__Z4getNi6thrust24THRUST_300001_SM_1000_NS12placeholders2_8E
	.align		8
        /*0140*/ 	.dword	_ZN34_INTERNAL_704ce6e0_4_k_cu__Z4getNi6thrust24THRUST_300001_SM_1000_NS12placeholders2_9E
	.align		8
        /*0148*/ 	.dword	_ZN34_INTERNAL_704ce6e0_4_k_cu__Z4getNi6thrust24THRUST_300001_SM_1000_NS12placeholders3_10E
	.align		8
        /*0150*/ 	.dword	_ZN34_INTERNAL_704ce6e0_4_k_cu__Z4getNi6thrust24THRUST_300001_SM_1000_NS3seqE


//--------------------- .text._ZN3cub18CUB_300001_SM_10006detail11EmptyKernelIvEEvv --------------------------
	.section	.text._ZN3cub18CUB_300001_SM_10006detail11EmptyKernelIvEEvv,"ax",@progbits
	.align	128
        .global         _ZN3cub18CUB_300001_SM_10006detail11EmptyKernelIvEEvv
        .type           _ZN3cub18CUB_300001_SM_10006detail11EmptyKernelIvEEvv,@function
        .size           _ZN3cub18CUB_300001_SM_10006detail11EmptyKernelIvEEvv,(.L_x_18 - _ZN3cub18CUB_300001_SM_10006detail11EmptyKernelIvEEvv)
        .other          _ZN3cub18CUB_300001_SM_10006detail11EmptyKernelIvEEvv,@"STO_CUDA_ENTRY STV_DEFAULT"
_ZN3cub18CUB_300001_SM_10006detail11EmptyKernelIvEEvv:
.text._ZN3cub18CUB_300001_SM_10006detail11EmptyKernelIvEEvv:
[----:B------:R-:W-:Y:S01]  /*0000*/  LDC R1, c[0x0][0x37c] ;  /* 0x0000df00ff017b82 */ /* 0x000fe20000000800 */
[----:B------:R-:W-:Y:S05]  /*0010*/  EXIT ;  /* 0x000000000000794d */ /* 0x000fea0003800000 */
.L_x_0:
[----:B------:R-:W-:-:S00]  /*0020*/  BRA `(.L_x_0) ;  /* 0xfffffffc00fc7947 */ /* 0x000fc0000383ffff */
[----:B------:R-:W-:-:S00]  /*0030*/  NOP ;  /* 0x0000000000007918 */ /* 0x000fc00000000000 */
        /* <DEDUP_REMOVED lines=12> */
.L_x_18:


//--------------------- .text._Z14compareAndSwapPfPbim --------------------------
	.section	.text._Z14compareAndSwapPfPbim,"ax",@progbits
	.align	128
        .global         _Z14compareAndSwapPfPbim
        .type           _Z14compareAndSwapPfPbim,@function
        .size           _Z14compareAndSwapPfPbim,(.L_x_19 - _Z14compareAndSwapPfPbim)
        .other          _Z14compareAndSwapPfPbim,@"STO_CUDA_ENTRY STV_DEFAULT"
_Z14compareAndSwapPfPbim:
.text._Z14compareAndSwapPfPbim:
[----:B------:R-:W-:Y:S01]  /*0000*/  LDC R1, c[0x0][0x37c] ;  /* 0x0000df00ff017b82 */ /* 0x000fe20000000800 */
[----:B------:R-:W0:Y:S01]  /*0010*/  S2R R5, SR_CTAID.X ;  /* 0x0000000000057919 */ /* 0x000e220000002500 */
[----:B------:R-:W0:Y:S01]  /*0020*/  LDCU UR4, c[0x0][0x360] ;  /* 0x00006c00ff0477ac */ /* 0x000e220008000800 */
[----:B------:R-:W-:Y:S01]  /*0030*/  IMAD.MOV.U32 R3, RZ, RZ, RZ ;  /* 0x000000ffff037224 */ /* 0x000fe200078e00ff */
[----:B------:R-:W0:Y:S01]  /*0040*/  S2R R2, SR_TID.X ;  /* 0x0000000000027919 */ /* 0x000e220000002100 */
[----:B------:R-:W1:Y:S01]  /*0050*/  LDCU.64 UR6, c[0x0][0x398] ;  /* 0x00007300ff0677ac */ /* 0x000e620008000a00 */
[----:B------:R-:W2:Y:S01]  /*0060*/  LDCU UR5, c[0x0][0x370] ;  /* 0x00006e00ff0577ac */ /* 0x000ea20008000800 */
[----:B0-----:R-:W-:Y:S01]  /*0070*/  IMAD.WIDE.U32 R2, R5, UR4, R2 ;  /* 0x0000000405027c25 */ /* 0x001fe2000f8e0002 */
[----:B--2---:R-:W-:Y:S02]  /*0080*/  UIMAD UR4, UR4, UR5, URZ ;  /* 0x00000005040472a4 */ /* 0x004fe4000f8e02ff */
[----:B-1----:R-:W-:-:S04]  /*0090*/  ISETP.GE.U32.AND P0, PT, R2, UR6, PT ;  /* 0x0000000602007c0c */ /* 0x002fc8000bf06070 */
[----:B------:R-:W-:-:S13]  /*00a0*/  ISETP.GE.U32.AND.EX P0, PT, R3, UR7, PT, P0 ;  /* 0x0000000703007c0c */ /* 0x000fda000bf06100 */
[----:B------:R-:W-:Y:S05]  /*00b0*/  @P0 EXIT ;  /* 0x000000000000094d */ /* 0x000fea0003800000 */
[----:B------:R-:W0:Y:S01]  /*00c0*/  LDCU UR5, c[0x0][0x390] ;  /* 0x00007200ff0577ac */ /* 0x000e220008000800 */
[----:B------:R-:W-:Y:S02]  /*00d0*/  IMAD.MOV.U32 R6, RZ, RZ, R2 ;  /* 0x000000ffff067224 */ /* 0x000fe400078e0002 */
[----:B------:R-:W-:Y:S01]  /*00e0*/  IMAD.MOV.U32 R9, RZ, RZ, R3 ;  /* 0x000000ffff097224 */ /* 0x000fe200078e0003 */
[----:B------:R-:W-:Y:S01]  /*00f0*/  UMOV UR6, 0x1 ;  /* 0x0000000100067882 */ /* 0x000fe20000000000 */
[----:B------:R-:W1:Y:S01]  /*0100*/  LDCU.64 UR8, c[0x0][0x358] ;  /* 0x00006b00ff0877ac */ /* 0x000e620008000a00 */
[----:B------:R-:W2:Y:S01]  /*0110*/  LDCU.64 UR10, c[0x0][0x398] ;  /* 0x00007300ff0a77ac */ /* 0x000ea20008000a00 */
[----:B------:R-:W3:Y:S01]  /*0120*/  LDCU.128 UR12, c[0x0][0x380] ;  /* 0x00007000ff0c77ac */ /* 0x000ee20008000c00 */
[----:B0-----:R-:W-:-:S04]  /*0130*/  USHF.L.U32 UR5, UR6, UR5, URZ ;  /* 0x0000000506057299 */ /* 0x001fc800080006ff */
[----:B------:R-:W-:-:S12]  /*0140*/  USHF.R.S32.HI UR6, URZ, 0x1f, UR5 ;  /* 0x0000001fff067899 */ /* 0x000fd80008011405 */
.L_x_6:
[----:B0-----:R-:W-:Y:S01]  /*0150*/  LOP3.LUT R0, R6, UR5, RZ, 0xc0, !PT ;  /* 0x0000000506007c12 */ /* 0x001fe2000f8ec0ff */
[----:B------:R-:W-:Y:S01]  /*0160*/  BSSY.RECONVERGENT B0, `(.L_x_1) ;  /* 0x0000020000007945 */ /* 0x000fe20003800200 */
[----:B------:R-:W-:-:S03]  /*0170*/  LOP3.LUT R8, R9, UR6, RZ, 0xc0, !PT ;  /* 0x0000000609087c12 */ /* 0x000fc6000f8ec0ff */
[----:B------:R-:W-:Y:S01]  /*0180*/  BSSY.RELIABLE B1, `(.L_x_2) ;  /* 0x000001b000017945 */ /* 0x000fe20003800100 */
[----:B------:R-:W-:Y:S02]  /*0190*/  ISETP.NE.U32.AND P0, PT, R0, RZ, PT ;  /* 0x000000ff0000720c */ /* 0x000fe40003f05070 */
[----:B---3--:R-:W-:Y:S02]  /*01a0*/  IADD3 R2, P1, PT, R6, UR14, RZ ;  /* 0x0000000e06027c10 */ /* 0x008fe4000ff3e0ff */
[----:B------:R-:W-:Y:S02]  /*01b0*/  ISETP.NE.AND.EX P0, PT, R8, RZ, PT, P0 ;  /* 0x000000ff0800720c */ /* 0x000fe40003f05300 */
[----:B------:R-:W-:Y:S02]  /*01c0*/  IADD3.X R3, PT, PT, R9, UR15, RZ, P1, !PT ;  /* 0x0000000f09037c10 */ /* 0x000fe40008ffe4ff */
[----:B------:R-:W-:Y:S02]  /*01d0*/  SEL R7, RZ, 0x1, !P0 ;  /* 0x00000001ff077807 */ /* 0x000fe40004000000 */
[----:B------:R-:W-:-:S03]  /*01e0*/  LEA R4, P0, R6, UR12, 0x3 ;  /* 0x0000000c06047c11 */ /* 0x000fc6000f8018ff */
[----:B-1----:R0:W-:Y:S01]  /*01f0*/  STG.E.U8 desc[UR8][R2.64], R7 ;  /* 0x0000000702007986 */ /* 0x0021e2000c101108 */
[----:B------:R-:W-:Y:S02]  /*0200*/  LEA.HI.X R5, R6, UR13, R9, 0x3, P0 ;  /* 0x0000000d06057c11 */ /* 0x000fe400080f1c09 */
[----:B------:R-:W-:Y:S02]  /*0210*/  ISETP.NE.U32.AND P0, PT, R0, RZ, PT ;  /* 0x000000ff0000720c */ /* 0x000fe40003f05070 */
[----:B------:R-:W-:Y:S02]  /*0220*/  IADD3 R6, P1, PT, R6, UR4, RZ ;  /* 0x0000000406067c10 */ /* 0x000fe4000ff3e0ff */
[----:B------:R-:W-:-:S03]  /*0230*/  ISETP.NE.AND.EX P0, PT, R8, RZ, PT, P0 ;  /* 0x000000ff0800720c */ /* 0x000fc60003f05300 */
[----:B------:R-:W-:Y:S01]  /*0240*/  IMAD.X R9, RZ, RZ, R9, P1 ;  /* 0x000000ffff097224 */ /* 0x000fe200008e0609 */
[----:B--2---:R-:W-:-:S04]  /*0250*/  ISETP.GE.U32.AND P1, PT, R6, UR10, PT ;  /* 0x0000000a06007c0c */ /* 0x004fc8000bf26070 */
[----:B------:R-:W-:-:S05]  /*0260*/  ISETP.GE.U32.AND.EX P1, PT, R9, UR11, PT, P1 ;  /* 0x0000000b09007c0c */ /* 0x000fca000bf26110 */
[----:B0-----:R-:W-:Y:S08]  /*0270*/  @!P0 BRA `(.L_x_3) ;  /* 0x0000000000188947 */ /* 0x001ff00003800000 */
[----:B------:R-:W2:Y:S04]  /*0280*/  LDG.E R3, desc[UR8][R4.64] ;  /* 0x0000000804037981 */ /* 0x000ea8000c1e1900 */
[----:B------:R-:W2:Y:S02]  /*0290*/  LDG.E R0, desc[UR8][R4.64+0x4] ;  /* 0x0000040804007981 */ /* 0x000ea4000c1e1900 */
[----:B--2---:R-:W-:-:S13]  /*02a0*/  FSETP.GEU.AND P0, PT, R3, R0, PT ;  /* 0x000000000300720b */ /* 0x004fda0003f0e000 */
[----:B------:R-:W-:Y:S05]  /*02b0*/  @P0 BREAK.RELIABLE B1 ;  /* 0x0000000000010942 */ /* 0x000fea0003800100 */
[----:B------:R-:W-:Y:S05]  /*02c0*/  @!P0 BRA `(.L_x_4) ;  /* 0x0000000000188947 */ /* 0x000fea0003800000 */
[----:B------:R-:W-:Y:S05]  /*02d0*/  BRA `(.L_x_5) ;  /* 0x0000000000207947 */ /* 0x000fea0003800000 */
.L_x_3:
[----:B------:R-:W2:Y:S04]  /*02e0*/  LDG.E R3, desc[UR8][R4.64] ;  /* 0x0000000804037981 */ /* 0x000ea8000c1e1900 */
[----:B------:R-:W2:Y:S02]  /*02f0*/  LDG.E R0, desc[UR8][R4.64+0x4] ;  /* 0x0000040804007981 */ /* 0x000ea4000c1e1900 */
[----:B--2---:R-:W-:-:S13]  /*0300*/  FSETP.GE.AND P0, PT, R3, R0, PT ;  /* 0x000000000300720b */ /* 0x004fda0003f06000 */
[----:B------:R-:W-:Y:S05]  /*0310*/  @!P0 BREAK.RELIABLE B1 ;  /* 0x0000000000018942 */ /* 0x000fea0003800100 */
[----:B------:R-:W-:Y:S05]  /*0320*/  @!P0 BRA `(.L_x_5) ;  /* 0x00000000000c8947 */ /* 0x000fea0003800000 */
.L_x_4:
[----:B------:R-:W-:Y:S05]  /*0330*/  BSYNC.RELIABLE B1 ;  /* 0x0000000000017941 */ /* 0x000fea0003800100 */
.L_x_2:
[----:B------:R0:W-:Y:S04]  /*0340*/  STG.E desc[UR8][R4.64], R0 ;  /* 0x0000000004007986 */ /* 0x0001e8000c101908 */
[----:B------:R0:W-:Y:S02]  /*0350*/  STG.E desc[UR8][R4.64+0x4], R3 ;  /* 0x0000040304007986 */ /* 0x0001e4000c101908 */
.L_x_5:
[----:B------:R-:W-:Y:S05]  /*0360*/  BSYNC.RECONVERGENT B0 ;  /* 0x0000000000007941 */ /* 0x000fea0003800200 */
.L_x_1:
[----:B------:R-:W-:Y:S05]  /*0370*/  @!P1 BRA `(.L_x_6) ;  /* 0xfffffffc00749947 */ /* 0x000fea000383ffff */
[----:B------:R-:W-:Y:S05]  /*0380*/  EXIT ;  /* 0x000000000000794d */ /* 0x000fea0003800000 */
.L_x_7:
        /* <DEDUP_REMOVED lines=15> */
.L_x_19:


//--------------------- .text._Z10butterflyNPfS_im --------------------------
	.section	.text._Z10butterflyNPfS_im,"ax",@progbits
	.align	128
        .global         _Z10butterflyNPfS_im
        .type           _Z10butterflyNPfS_im,@function
        .size           _Z10butterflyNPfS_im,(.L_x_20 - _Z10butterflyNPfS_im)
        .other          _Z10butterflyNPfS_im,@"STO_CUDA_ENTRY STV_DEFAULT"
_Z10butterflyNPfS_im:
.text._Z10butterflyNPfS_im:
[----:B------:R-:W-:Y:S01]  /*0000*/  LDC R1, c[0x0][0x37c] ;  /* 0x0000df00ff017b82 */ /* 0x000fe20000000800 */
[----:B------:R-:W0:Y:S01]  /*0010*/  S2R R0, SR_TID.X ;  /* 0x0000000000007919 */ /* 0x000e220000002100 */
[----:B------:R-:W1:Y:S06]  /*0020*/  LDCU UR7, c[0x0][0x390] ;  /* 0x00007200ff0777ac */ /* 0x000e6c0008000800 */
[----:B------:R-:W2:Y:S01]  /*0030*/  S2UR UR6, SR_CTAID.X ;  /* 0x00000000000679c3 */ /* 0x000ea20000002500 */
[----:B------:R-:W-:Y:S01]  /*0040*/  BSSY.RECONVERGENT B0, `(.L_x_8) ;  /* 0x0000031000007945 */ /* 0x000fe20003800200 */
[----:B------:R-:W-:Y:S01]  /*0050*/  IMAD.MOV.U32 R2, RZ, RZ, RZ ;  /* 0x000000ffff027224 */ /* 0x000fe200078e00ff */
[----:B------:R-:W3:Y:S01]  /*0060*/  LDCU.64 UR4, c[0x0][0x358] ;  /* 0x00006b00ff0477ac */ /* 0x000ee20008000a00 */
[----:B------:R-:W4:Y:S01]  /*0070*/  LDCU UR16, c[0x0][0x390] ;  /* 0x00007200ff1077ac */ /* 0x000f220008000800 */
[----:B------:R-:W0:Y:S01]  /*0080*/  LDCU.128 UR8, c[0x0][0x380] ;  /* 0x00007000ff0877ac */ /* 0x000e220008000c00 */
[----:B-1----:R-:W-:Y:S01]  /*0090*/  IMAD.U32 R15, RZ, RZ, UR7 ;  /* 0x00000007ff0f7e24 */ /* 0x002fe2000f8e00ff */
[----:B------:R-:W1:Y:S04]  /*00a0*/  LDCU UR7, c[0x0][0x360] ;  /* 0x00006c00ff0777ac */ /* 0x000e680008000800 */
[----:B------:R-:W-:Y:S01]  /*00b0*/  SHF.R.S32.HI R5, RZ, 0x1f, R15 ;  /* 0x0000001fff057819 */ /* 0x000fe2000001140f */
[----:B--2---:R-:W-:Y:S01]  /*00c0*/  IMAD R3, R15, UR6, RZ ;  /* 0x000000060f037c24 */ /* 0x004fe2000f8e02ff */
[----:B0-----:R-:W-:-:S13]  /*00d0*/  ISETP.GE.U32.AND P0, PT, R0, R15, PT ;  /* 0x0000000f0000720c */ /* 0x001fda0003f06070 */
[----:B-1-34-:R-:W-:Y:S05]  /*00e0*/  @P0 BRA `(.L_x_9) ;  /* 0x0000000000980947 */ /* 0x01afea0003800000 */
[----:B------:R-:W-:Y:S01]  /*00f0*/  LEA.HI R4, R15, R15, RZ, 0x1 ;  /* 0x0000000f0f047211 */ /* 0x000fe200078f08ff */
[----:B------:R-:W-:Y:S02]  /*0100*/  IMAD.MOV.U32 R13, RZ, RZ, R0 ;  /* 0x000000ffff0d7224 */ /* 0x000fe400078e0000 */
[----:B------:R-:W-:Y:S01]  /*0110*/  IMAD.MOV.U32 R16, RZ, RZ, R2 ;  /* 0x000000ffff107224 */ /* 0x000fe200078e0002 */
[----:B------:R-:W-:-:S04]  /*0120*/  SHF.R.S32.HI R4, RZ, 0x1, R4 ;  /* 0x00000001ff047819 */ /* 0x000fc80000011404 */
[----:B------:R-:W-:Y:S01]  /*0130*/  SHF.R.S32.HI R11, RZ, 0x1f, R4 ;  /* 0x0000001fff0b7819 */ /* 0x000fe20000011404 */
[----:B------:R-:W-:-:S05]  /*0140*/  VIADD R10, R4, 0xffffffff ;  /* 0xffffffff040a7836 */ /* 0x000fca0000000000 */
[----:B------:R-:W-:-:S07]  /*0150*/  SHF.R.S32.HI R12, RZ, 0x1f, R10 ;  /* 0x0000001fff0c7819 */ /* 0x000fce000001140a */
.L_x_10:
[C---:B------:R-:W-:Y:S02]  /*0160*/  ISETP.GE.U32.AND P0, PT, R13.reuse, R4, PT ;  /* 0x000000040d00720c */ /* 0x040fe40003f06070 */
[----:B------:R-:W-:Y:S02]  /*0170*/  LOP3.LUT R6, R13, 0x1, RZ, 0xc0, !PT ;  /* 0x000000010d067812 */ /* 0x000fe400078ec0ff */
[----:B------:R-:W-:-:S13]  /*0180*/  ISETP.GE.U32.AND.EX P0, PT, R16, R11, PT, P0 ;  /* 0x0000000b1000720c */ /* 0x000fda0003f06100 */
[----:B------:R-:W-:Y:S02]  /*0190*/  @P0 ISETP.NE.U32.AND P1, PT, R6, 0x1, PT ;  /* 0x000000010600080c */ /* 0x000fe40003f25070 */
[----:B0-----:R-:W-:Y:S02]  /*01a0*/  @!P0 IADD3 R7, P2, PT, RZ, -R6, RZ ;  /* 0x80000006ff078210 */ /* 0x001fe40007f5e0ff */
[----:B------:R-:W-:Y:S02]  /*01b0*/  @P0 ISETP.NE.U32.AND.EX P1, PT, RZ, RZ, PT, P1 ;  /* 0x000000ffff00020c */ /* 0x000fe40003f25110 */
[----:B------:R-:W-:Y:S01]  /*01c0*/  @!P0 LOP3.LUT R8, R7, R10, RZ, 0xc0, !PT ;  /* 0x0000000a07088212 */ /* 0x000fe200078ec0ff */
[----:B------:R-:W-:Y:S01]  /*01d0*/  @!P0 IMAD.X R9, RZ, RZ, -0x1, P2 ;  /* 0xffffffffff098424 */ /* 0x000fe200010e06ff */
[----:B------:R-:W-:Y:S02]  /*01e0*/  @P0 SEL R6, R10, RZ, P1 ;  /* 0x000000ff0a060207 */ /* 0x000fe40000800000 */
[----:B------:R-:W-:-:S02]  /*01f0*/  @!P0 IADD3 R8, P2, PT, R13, R8, RZ ;  /* 0x000000080d088210 */ /* 0x000fc40007f5e0ff */
[----:B------:R-:W-:Y:S02]  /*0200*/  @!P0 LOP3.LUT R9, R9, R12, RZ, 0xc0, !PT ;  /* 0x0000000c09098212 */ /* 0x000fe400078ec0ff */
[----:B------:R-:W-:Y:S02]  /*0210*/  @P0 SEL R7, R12, RZ, P1 ;  /* 0x000000ff0c070207 */ /* 0x000fe40000800000 */
[----:B------:R-:W-:Y:S01]  /*0220*/  @P0 IADD3 R8, P1, PT, R13, -R6, RZ ;  /* 0x800000060d080210 */ /* 0x000fe20007f3e0ff */
[----:B------:R-:W-:-:S04]  /*0230*/  @!P0 IMAD.X R6, R16, 0x1, R9, P2 ;  /* 0x0000000110068824 */ /* 0x000fc800010e0609 */
[----:B------:R-:W-:Y:S01]  /*0240*/  @P0 IMAD.X R6, R16, 0x1, ~R7, P1 ;  /* 0x0000000110060824 */ /* 0x000fe200008e0e07 */
[----:B------:R-:W-:-:S05]  /*0250*/  IADD3 R7, P0, PT, R3, R8, RZ ;  /* 0x0000000803077210 */ /* 0x000fca0007f1e0ff */
[----:B------:R-:W-:Y:S01]  /*0260*/  IMAD.X R8, RZ, RZ, R6, P0 ;  /* 0x000000ffff087224 */ /* 0x000fe200000e0606 */
[----:B------:R-:W-:-:S04]  /*0270*/  LEA R6, P0, R7, UR8, 0x2 ;  /* 0x0000000807067c11 */ /* 0x000fc8000f8010ff */
[----:B------:R-:W-:-:S06]  /*0280*/  LEA.HI.X R7, R7, UR9, R8, 0x2, P0 ;  /* 0x0000000907077c11 */ /* 0x000fcc00080f1408 */
[----:B------:R-:W2:Y:S01]  /*0290*/  LDG.E R7, desc[UR4][R6.64] ;  /* 0x0000000406077981 */ /* 0x000ea2000c1e1900 */
[----:B------:R-:W-:Y:S01]  /*02a0*/  IADD3 R9, P0, PT, R3, R13, RZ ;  /* 0x0000000d03097210 */ /* 0x000fe20007f1e0ff */
[----:B------:R-:W-:-:S04]  /*02b0*/  IMAD.U32 R15, RZ, RZ, UR16 ;  /* 0x00000010ff0f7e24 */ /* 0x000fc8000f8e00ff */
[----:B------:R-:W-:Y:S01]  /*02c0*/  IMAD.X R14, RZ, RZ, R16, P0 ;  /* 0x000000ffff0e7224 */ /* 0x000fe200000e0610 */
[----:B------:R-:W-:-:S04]  /*02d0*/  LEA R8, P0, R9, UR10, 0x2 ;  /* 0x0000000a09087c11 */ /* 0x000fc8000f8010ff */
[----:B------:R-:W-:Y:S02]  /*02e0*/  LEA.HI.X R9, R9, UR11, R14, 0x2, P0 ;  /* 0x0000000b09097c11 */ /* 0x000fe400080f140e */
[----:B------:R-:W-:-:S05]  /*02f0*/  IADD3 R13, P0, PT, R13, UR7, RZ ;  /* 0x000000070d0d7c10 */ /* 0x000fca000ff1e0ff */
[----:B------:R-:W-:Y:S01]  /*0300*/  IMAD.X R16, RZ, RZ, R16, P0 ;  /* 0x000000ffff107224 */ /* 0x000fe200000e0610 */
[----:B------:R-:W-:-:S04]  /*0310*/  ISETP.GE.U32.AND P0, PT, R13, R15, PT ;  /* 0x0000000f0d00720c */ /* 0x000fc80003f06070 */
[----:B------:R-:W-:Y:S01]  /*0320*/  ISETP.GE.U32.AND.EX P0, PT, R16, R5, PT, P0 ;  /* 0x000000051000720c */ /* 0x000fe20003f06100 */
[----:B--2---:R0:W-:-:S12]  /*0330*/  STG.E desc[UR4][R8.64], R7 ;  /* 0x0000000708007986 */ /* 0x0041d8000c101904 */
[----:B------:R-:W-:Y:S05]  /*0340*/  @!P0 BRA `(.L_x_10) ;  /* 0xfffffffc00848947 */ /* 0x000fea000383ffff */
.L_x_9:
[----:B------:R-:W-:Y:S05]  /*0350*/  BSYNC.RECONVERGENT B0 ;  /* 0x0000000000007941 */ /* 0x000fea0003800200 */
.L_x_8:
[----:B------:R-:W-:Y:S01]  /*0360*/  BAR.SYNC.DEFER_BLOCKING 0x0 ;  /* 0x0000000000007b1d */ /* 0x000fe20000010000 */
[----:B------:R-:W-:-:S05]  /*0370*/  ISETP.GE.U32.AND P0, PT, R0, R15, PT ;  /* 0x0000000f0000720c */ /* 0x000fca0003f06070 */
[----:B------:R-:W1:Y:S08]  /*0380*/  LDCU.128 UR12, c[0x0][0x380] ;  /* 0x00007000ff0c77ac */ /* 0x000e700008000c00 */
[----:B-1----:R-:W-:Y:S05]  /*0390*/  @P0 EXIT ;  /* 0x000000000000094d */ /* 0x002fea0003800000 */
.L_x_11:
[----:B------:R-:W-:-:S05]  /*03a0*/  IADD3 R4, P0, PT, R3, R0, RZ ;  /* 0x0000000003047210 */ /* 0x000fca0007f1e0ff */
[----:B01----:R-:W-:Y:S02]  /*03b0*/  IMAD.X R7, RZ, RZ, R2, P0 ;  /* 0x000000ffff077224 */ /* 0x003fe400000e0602 */
[----:B------:R-:W-:-:S03]  /*03c0*/  IMAD.SHL.U32 R8, R4, 0x4, RZ ;  /* 0x0000000404087824 */ /* 0x000fc600078e00ff */
[----:B------:R-:W-:Y:S02]  /*03d0*/  SHF.L.U64.HI R4, R4, 0x2, R7 ;  /* 0x0000000204047819 */ /* 0x000fe40000010207 */
[----:B------:R-:W-:-:S04]  /*03e0*/  IADD3 R6, P0, PT, R8, UR14, RZ ;  /* 0x0000000e08067c10 */ /* 0x000fc8000ff1e0ff */
[----:B------:R-:W-:-:S06]  /*03f0*/  IADD3.X R7, PT, PT, R4, UR15, RZ, P0, !PT ;  /* 0x0000000f04077c10 */ /* 0x000fcc00087fe4ff */
[----:B------:R-:W2:Y:S01]  /*0400*/  LDG.E R7, desc[UR4][R6.64] ;  /* 0x0000000406077981 */ /* 0x000ea2000c1e1900 */
[----:B------:R-:W-:Y:S02]  /*0410*/  IADD3 R8, P0, PT, R8, UR12, RZ ;  /* 0x0000000c08087c10 */ /* 0x000fe4000ff1e0ff */
[----:B------:R-:W-:Y:S02]  /*0420*/  IADD3 R0, P1, PT, R0, UR7, RZ ;  /* 0x0000000700007c10 */ /* 0x000fe4000ff3e0ff */
[----:B------:R-:W-:Y:S02]  /*0430*/  IADD3.X R9, PT, PT, R4, UR13, RZ, P0, !PT ;  /* 0x0000000d04097c10 */ /* 0x000fe400087fe4ff */
[----:B------:R-:W-:Y:S01]  /*0440*/  ISETP.GE.U32.AND P0, PT, R0, R15, PT ;  /* 0x0000000f0000720c */ /* 0x000fe20003f06070 */
[----:B------:R-:W-:-:S05]  /*0450*/  IMAD.X R2, RZ, RZ, R2, P1 ;  /* 0x000000ffff027224 */ /* 0x000fca00008e0602 */
[----:B------:R-:W-:Y:S01]  /*0460*/  ISETP.GE.U32.AND.EX P0, PT, R2, R5, PT, P0 ;  /* 0x000000050200720c */ /* 0x000fe20003f06100 */
[----:B--2---:R1:W-:-:S12]  /*0470*/  STG.E desc[UR4][R8.64], R7 ;  /* 0x0000000708007986 */ /* 0x0043d8000c101904 */
[----:B------:R-:W-:Y:S05]  /*0480*/  @!P0 BRA `(.L_x_11) ;  /* 0xfffffffc00c48947 */ /* 0x000fea000383ffff */
[----:B------:R-:W-:Y:S05]  /*0490*/  EXIT ;  /* 0x000000000000794d */ /* 0x000fea0003800000 */
.L_x_12:
        /* <DEDUP_REMOVED lines=14> */
.L_x_20:


//--------------------- .text._Z8shuffleNPfS_im   --------------------------
	.section	.text._Z8shuffleNPfS_im,"ax",@progbits
	.align	128
        .global         _Z8shuffleNPfS_im
        .type           _Z8shuffleNPfS_im,@function
        .size           _Z8shuffleNPfS_im,(.L_x_21 - _Z8shuffleNPfS_im)
        .other          _Z8shuffleNPfS_im,@"STO_CUDA_ENTRY STV_DEFAULT"
_Z8shuffleNPfS_im:
.text._Z8shuffleNPfS_im:
[----:B------:R-:W-:Y:S01]  /*0000*/  LDC R1, c[0x0][0x37c] ;  /* 0x0000df00ff017b82 */ /* 0x000fe20000000800 */
[----:B------:R-:W0:Y:S07]  /*0010*/  S2R R0, SR_TID.X ;  /* 0x0000000000007919 */ /* 0x000e2e0000002100 */
[----:B------:R-:W1:Y:S01]  /*0020*/  LDC R3, c[0x0][0x390] ;  /* 0x0000e400ff037b82 */ /* 0x000e620000000800 */
[----:B------:R-:W2:Y:S01]  /*0030*/  LDCU.64 UR4, c[0x0][0x358] ;  /* 0x00006b00ff0477ac */ /* 0x000ea20008000a00 */
[----:B------:R-:W-:Y:S01]  /*0040*/  BSSY.RECONVERGENT B0, `(.L_x_13) ;  /* 0x0000024000007945 */ /* 0x000fe20003800200 */
[----:B------:R-:W-:Y:S01]  /*0050*/  IMAD.MOV.U32 R2, RZ, RZ, RZ ;  /* 0x000000ffff027224 */ /* 0x000fe200078e00ff */
[----:B------:R-:W3:Y:S04]  /*0060*/  LDCU UR7, c[0x0][0x360] ;  /* 0x00006c00ff0777ac */ /* 0x000ee80008000800 */
[----:B------:R-:W4:Y:S01]  /*0070*/  S2UR UR6, SR_CTAID.X ;  /* 0x00000000000679c3 */ /* 0x000f220000002500 */
[----:B------:R-:W0:Y:S01]  /*0080*/  LDCU.128 UR8, c[0x0][0x380] ;  /* 0x00007000ff0877ac */ /* 0x000e220008000c00 */
[----:B-1----:R-:W-:-:S02]  /*0090*/  SHF.R.S32.HI R7, RZ, 0x1f, R3 ;  /* 0x0000001fff077819 */ /* 0x002fc40000011403 */
[----:B0-----:R-:W-:Y:S01]  /*00a0*/  ISETP.GE.U32.AND P0, PT, R0, R3, PT ;  /* 0x000000030000720c */ /* 0x001fe20003f06070 */
[----:B----4-:R-:W-:-:S12]  /*00b0*/  IMAD R5, R3, UR6, RZ ;  /* 0x0000000603057c24 */ /* 0x010fd8000f8e02ff */
[----:B--23--:R-:W-:Y:S05]  /*00c0*/  @P0 BRA `(.L_x_14) ;  /* 0x00000000006c0947 */ /* 0x00cfea0003800000 */
[----:B------:R-:W-:Y:S01]  /*00d0*/  LEA.HI R4, R3, R3, RZ, 0x1 ;  /* 0x0000000303047211 */ /* 0x000fe200078f08ff */
[----:B------:R-:W-:Y:S02]  /*00e0*/  IMAD.MOV.U32 R14, RZ, RZ, R0 ;  /* 0x000000ffff0e7224 */ /* 0x000fe400078e0000 */
[----:B------:R-:W-:Y:S01]  /*00f0*/  IMAD.MOV.U32 R13, RZ, RZ, R2 ;  /* 0x000000ffff0d7224 */ /* 0x000fe200078e0002 */
[----:B------:R-:W-:-:S04]  /*0100*/  SHF.R.S32.HI R4, RZ, 0x1, R4 ;  /* 0x00000001ff047819 */ /* 0x000fc80000011404 */
[----:B------:R-:W-:-:S07]  /*0110*/  SHF.R.S32.HI R6, RZ, 0x1f, R4 ;  /* 0x0000001fff067819 */ /* 0x000fce0000011404 */
.L_x_15:
[C---:B------:R-:W-:Y:S02]  /*0120*/  LOP3.LUT R8, R14.reuse, 0x1, RZ, 0xc0, !PT ;  /* 0x000000010e087812 */ /* 0x040fe400078ec0ff */
[----:B0-----:R-:W-:Y:S02]  /*0130*/  SHF.R.U64 R9, R14, 0x1, R13 ;  /* 0x000000010e097819 */ /* 0x001fe4000000120d */
[----:B------:R-:W-:-:S04]  /*0140*/  IADD3 R11, P0, PT, RZ, -R8, RZ ;  /* 0x80000008ff0b7210 */ /* 0x000fc80007f1e0ff */
[----:B------:R-:W-:Y:S01]  /*0150*/  LOP3.LUT R8, R11, R4, RZ, 0xc0, !PT ;  /* 0x000000040b087212 */ /* 0x000fe200078ec0ff */
[----:B------:R-:W-:Y:S01]  /*0160*/  IMAD.X R15, RZ, RZ, -0x1, P0 ;  /* 0xffffffffff0f7424 */ /* 0x000fe200000e06ff */
[----:B------:R-:W-:Y:S02]  /*0170*/  SHF.R.U32.HI R11, RZ, 0x1, R13 ;  /* 0x00000001ff0b7819 */ /* 0x000fe4000001160d */
[----:B------:R-:W-:Y:S02]  /*0180*/  IADD3 R9, P0, P1, R5, R9, R8 ;  /* 0x0000000905097210 */ /* 0x000fe4000791e008 */
[----:B------:R-:W-:-:S04]  /*0190*/  LOP3.LUT R10, R15, R6, RZ, 0xc0, !PT ;  /* 0x000000060f0a7212 */ /* 0x000fc800078ec0ff */
[----:B------:R-:W-:Y:S02]  /*01a0*/  IADD3.X R10, PT, PT, RZ, R11, R10, P0, P1 ;  /* 0x0000000bff0a7210 */ /* 0x000fe400007e240a */
[----:B------:R-:W-:-:S04]  /*01b0*/  LEA R8, P0, R9, UR8, 0x2 ;  /* 0x0000000809087c11 */ /* 0x000fc8000f8010ff */
[----:B------:R-:W-:-:S06]  /*01c0*/  LEA.HI.X R9, R9, UR9, R10, 0x2, P0 ;  /* 0x0000000909097c11 */ /* 0x000fcc00080f140a */
[----:B------:R-:W2:Y:S01]  /*01d0*/  LDG.E R9, desc[UR4][R8.64] ;  /* 0x0000000408097981 */ /* 0x000ea2000c1e1900 */
[----:B------:R-:W-:-:S05]  /*01e0*/  IADD3 R11, P0, PT, R5, R14, RZ ;  /* 0x0000000e050b7210 */ /* 0x000fca0007f1e0ff */
        /* <DEDUP_REMOVED lines=9> */
.L_x_14:
[----:B------:R-:W-:Y:S05]  /*0280*/  BSYNC.RECONVERGENT B0 ;  /* 0x0000000000007941 */ /* 0x000fea0003800200 */
.L_x_13:
[----:B------:R-:W-:Y:S01]  /*0290*/  BAR.SYNC.DEFER_BLOCKING 0x0 ;  /* 0x0000000000007b1d */ /* 0x000fe20000010000 */
[----:B------:R-:W-:-:S05]  /*02a0*/  ISETP.GE.U32.AND P0, PT, R0, R3, PT ;  /* 0x000000030000720c */ /* 0x000fca0003f06070 */
[----:B------:R-:W1:Y:S08]  /*02b0*/  LDCU.128 UR12, c[0x0][0x380] ;  /* 0x00007000ff0c77ac */ /* 0x000e700008000c00 */
[----:B-1----:R-:W-:Y:S05]  /*02c0*/  @P0 EXIT ;  /* 0x000000000000094d */ /* 0x002fea0003800000 */
.L_x_16:
        /* <DEDUP_REMOVED lines=16> */
.L_x_17:
        /* <DEDUP_REMOVED lines=11> */
.L_x_21:


//--------------------- .nv.shared.reserved.0     --------------------------
	.section	.nv.shared.reserved.0,"aw",@nobits
	.weak		__nv_reservedSMEM_offset_0_alias
	.size		__nv_reservedSMEM_offset_0_alias, 0, 64
	.other		__nv_reservedSMEM_offset_0_alias,@"STO_CUDA_RESERVED_SHARED STV_DEFAULT"
__nv_reservedSMEM_offset_0_alias:
	.zero		0
	.zero		64


//--------------------- .nv.global                --------------------------
	.section	.nv.global,"aw",@nobits
.nv.global:
	.type		_ZN34_INTERNAL_704ce6e0_4_k_cu__Z4getNi6thrust24THRUST_300001_SM_1000_NS3seqE,@object
	.size		_ZN34_INTERNAL_704ce6e0_4_k_cu__Z4getNi6thrust24THRUST_300001_SM_1000_NS3seqE,(_ZN34_INTERNAL_704ce6e0_4_k_cu__Z4getNi4cuda3std3__48in_placeE - _ZN34_INTERNAL_704ce6e0_4_k_cu__Z4getNi6thrust24THRUST_300001_SM_1000_NS3seqE)
_ZN34_INTERNAL_704ce6e0_4_k_cu__Z4getNi6thrust24THRUST_300001_SM_1000_NS3seqE:
	.zero		1
	.type		_ZN34_INTERNAL_704ce6e0_4_k_cu__Z4getNi4cuda3std3__48in_placeE,@object
	.size		_ZN34_INTERNAL_704ce6e0_4_k_cu__Z4getNi4cuda3std3__48in_placeE,(_ZN34_INTERNAL_704ce6e0_4_k_cu__Z4getNi4cuda3std6ranges3__45__cpo4sizeE - _ZN34_INTERNAL_704ce6e0_4_k_cu__Z4getNi4cuda3std3__48in_placeE)
_ZN34_INTERNAL_704ce6e0_4_k_cu__Z4getNi4cuda3std3__48in_placeE:
	.zero		1
	.type		_ZN34_INTERNAL_704ce6e0_4_k_cu__Z4getNi4cuda3std6ranges3__45__cpo4sizeE,@object
	.size		_ZN34_INTERNAL_704ce6e0_4_k_cu__Z4getNi4cuda3std6ranges3__45__cpo4sizeE,(_ZN34_INTERNAL_704ce6e0_4_k_cu__Z4getNi6thrust24THRUST_300001_SM_1000_NS12placeholders2_3E - _ZN34_INTERNAL_704ce6e0_4_k_cu__Z4getNi4cuda3std6ranges3__45__cpo4sizeE)
_ZN34_INTERNAL_704ce6e0_4_k_cu__Z4getNi4cuda3std6ranges3__45__cpo4sizeE:
	.zero		1
	.type		_ZN34_INTERNAL_704ce6e0_4_k_cu__Z4getNi6thrust24THRUST_300001_SM_1000_NS12placeholders2_3E,@object
	.size		_ZN34_INTERNAL_704ce6e0_4_k_cu__Z4getNi6thrust24THRUST_300001_SM_1000_NS12placeholders2_3E,(_ZN34_INTERNAL_704ce6e0_4_k_cu__Z4getNi4cuda3std3__45__cpo6cbeginE - _ZN34_INTERNAL_704ce6e0_4_k_cu__Z4getNi6thrust24THRUST_300001_SM_1000_NS12placeholders2_3E)
_ZN34_INTERNAL_704ce6e0_4_k_cu__Z4getNi6thrust24THRUST_300001_SM_1000_NS12placeholders2_3E:
	.zero		1
	.type		_ZN34_INTERNAL_704ce6e0_4_k_cu__Z4getNi4cuda3std3__45__cpo6cbeginE,@object
	.size		_ZN34_INTERNAL_704ce6e0_4_k_cu__Z4getNi4cuda3std3__45__cpo6cbeginE,(_ZN34_INTERNAL_704ce6e0_4_k_cu__Z4getNi4cuda3std6ranges3__45__cpo6cbeginE - _ZN34_INTERNAL_704ce6e0_4_k_cu__Z4getNi4cuda3std3__45__cpo6cbeginE)
_ZN34_INTERNAL_704ce6e0_4_k_cu__Z4getNi4cuda3std3__45__cpo6cbeginE:
	.zero		1
	.type		_ZN34_INTERNAL_704ce6e0_4_k_cu__Z4getNi4cuda3std6ranges3__45__cpo6cbeginE,@object
	.size		_ZN34_INTERNAL_704ce6e0_4_k_cu__Z4getNi4cuda3std6ranges3__45__cpo6cbeginE,(_ZN34_INTERNAL_704ce6e0_4_k_cu__Z4getNi6thrust24THRUST_300001_SM_1000_NS12placeholders2_7E - _ZN34_INTERNAL_704ce6e0_4_k_cu__Z4getNi4cuda3std6ranges3__45__cpo6cbeginE)
_ZN34_INTERNAL_704ce6e0_4_k_cu__Z4getNi4cuda3std6ranges3__45__cpo6cbeginE:
	.zero		1
	.type		_ZN34_INTERNAL_704ce6e0_4_k_cu__Z4getNi6thrust24THRUST_300001_SM_1000_NS12placeholders2_7E,@object
	.size		_ZN34_INTERNAL_704ce6e0_4_k_cu__Z4getNi6thrust24THRUST_300001_SM_1000_NS12placeholders2_7E,(_ZN34_INTERNAL_704ce6e0_4_k_cu__Z4getNi4cuda3std3__45__cpo7crbeginE - _ZN34_INTERNAL_704ce6e0_4_k_cu__Z4getNi6thrust24THRUST_300001_SM_1000_NS12placeholders2_7E)
_ZN34_INTERNAL_704ce6e0_4_k_cu__Z4getNi6thrust24THRUST_300001_SM_1000_NS12placeholders2_7E:
	.zero		1
	.type		_ZN34_INTERNAL_704ce6e0_4_k_cu__Z4getNi4cuda3std3__45__cpo7crbeginE,@object
	.size		_ZN34_INTERNAL_704ce6e0_4_k_cu__Z4getNi4cuda3std3__45__cpo7crbeginE,(_ZN34_INTERNAL_704ce6e0_4_k_cu__Z4getNi4cuda3std6ranges3__45__cpo4nextE - _ZN34_INTERNAL_704ce6e0_4_k_cu__Z4getNi4cuda3std3__45__cpo7crbeginE)
_ZN34_INTERNAL_704ce6e0_4_k_cu__Z4getNi4cuda3std3__45__cpo7crbeginE:
	.zero		1
	.type		_ZN34_INTERNAL_704ce6e0_4_k_cu__Z4getNi4cuda3std6ranges3__45__cpo4nextE,@object
	.size		_ZN34_INTERNAL_704ce6e0_4_k_cu__Z4getNi4cuda3std6ranges3__45__cpo4nextE,(_ZN34_INTERNAL_704ce6e0_4_k_cu__Z4getNi4cuda3std6ranges3__45__cpo4swapE - _ZN34_INTERNAL_704ce6e0_4_k_cu__Z4getNi4cuda3std6ranges3__45__cpo4nextE)
_ZN34_INTERNAL_704ce6e0_4_k_cu__Z4getNi4cuda3std6ranges3__45__cpo4nextE:
	.zero		1
	.type		_ZN34_INTERNAL_704ce6e0_4_k_cu__Z4getNi4cuda3std6ranges3__45__cpo4swapE,@object
	.size		_ZN34_INTERNAL_704ce6e0_4_k_cu__Z4getNi4cuda3std6ranges3__45__cpo4swapE,(_ZN34_INTERNAL_704ce6e0_4_k_cu__Z4getNi6thrust24THRUST_300001_SM_1000_NS8cuda_cub10par_nosyncE - _ZN34_INTERNAL_704ce6e0_4_k_cu__Z4getNi4cuda3std6ranges3__45__cpo4swapE)
_ZN34_INTERNAL_704ce6e0_4_k_cu__Z4getNi4cuda3std6ranges3__45__cpo4swapE:
	.zero		1
	.type		_ZN34_INTERNAL_704ce6e0_4_k_cu__Z4getNi6thrust24THRUST_300001_SM_1000_NS8cuda_cub10par_nosyncE,@object
	.size		_ZN34_INTERNAL_704ce6e0_4_k_cu__Z4getNi6thrust24THRUST_300001_SM_1000_NS8cuda_cub10par_nosyncE,(_ZN34_INTERNAL_704ce6e0_4_k_cu__Z4getNi6thrust24THRUST_300001_SM_1000_NS12placeholders2_9E - _ZN34_INTERNAL_704ce6e0_4_k_cu__Z4getNi6thrust24THRUST_300001_SM_1000_NS8cuda_cub10par_nosyncE)
_ZN34_INTERNAL_704ce6e0_4_k_cu__Z4getNi6thrust24THRUST_300001_SM_1000_NS8cuda_cub10par_nosyncE:
	.zero		1
	.type		_ZN34_INTERNAL_704ce6e0_4_k_cu__Z4getNi6thrust24THRUST_300001_SM_1000_NS12placeholders2_9E,@object
	.size		_ZN34_INTERNAL_704ce6e0_4_k_cu__Z4getNi6thrust24THRUST_300001_SM_1000_NS12placeholders2_9E,(_ZN34_INTERNAL_704ce6e0_4_k_cu__Z4getNi4cuda3std3__436_GLOBAL__N__704ce6e0_4_k_cu__Z4getNi6ignoreE - _ZN34_INTERNAL_704ce6e0_4_k_cu__Z4getNi6thrust24THRUST_300001_SM_1000_NS12placeholders2_9E)
_ZN34_INTERNAL_704ce6e0_4_k_cu__Z4getNi6thrust24THRUST_300001_SM_1000_NS12placeholders2_9E:
	.zero		1
	.type		_ZN34_INTERNAL_704ce6e0_4_k_cu__Z4getNi4cuda3std3__436_GLOBAL__N__704ce6e0_4_k_cu__Z4getNi6ignoreE,@object
	.size		_ZN34_INTERNAL_704ce6e0_4_k_cu__Z4getNi4cuda3std3__436_GLOBAL__N__704ce6e0_4_k_cu__Z4getNi6ignoreE,(_ZN34_INTERNAL_704ce6e0_4_k_cu__Z4getNi4cuda3std6ranges3__45__cpo4dataE - _ZN34_INTERNAL_704ce6e0_4_k_cu__Z4getNi4cuda3std3__436_GLOBAL__N__704ce6e0_4_k_cu__Z4getNi6ignoreE)
_ZN34_INTERNAL_704ce6e0_4_k_cu__Z4getNi4cuda3std3__436_GLOBAL__N__704ce6e0_4_k_cu__Z4getNi6ignoreE:
	.zero		1
	.type		_ZN34_INTERNAL_704ce6e0_4_k_cu__Z4getNi4cuda3std6ranges3__45__cpo4dataE,@object
	.size		_ZN34_INTERNAL_704ce6e0_4_k_cu__Z4getNi4cuda3std6ranges3__45__cpo4dataE,(_ZN34_INTERNAL_704ce6e0_4_k_cu__Z4getNi6thrust24THRUST_300001_SM_1000_NS12placeholders2_1E - _ZN34_INTERNAL_704ce6e0_4_k_cu__Z4getNi4cuda3std6ranges3__45__cpo4dataE)
_ZN34_INTERNAL_704ce6e0_4_k_cu__Z4getNi4cuda3std6ranges3__45__cpo4dataE:
	.zero		1
	.type		_ZN34_INTERNAL_704ce6e0_4_k_cu__Z4getNi6thrust24THRUST_300001_SM_1000_NS12placeholders2_1E,@object
	.size		_ZN34_INTERNAL_704ce6e0_4_k_cu__Z4getNi6thrust24THRUST_300001_SM_1000_NS12placeholders2_1E,(_ZN34_INTERNAL_704ce6e0_4_k_cu__Z4getNi4cuda3std3__45__cpo5beginE - _ZN34_INTERNAL_704ce6e0_4_k_cu__Z4getNi6thrust24THRUST_300001_SM_1000_NS12placeholders2_1E)
_ZN34_INTERNAL_704ce6e0_4_k_cu__Z4getNi6thrust24THRUST_300001_SM_1000_NS12placeholders2_1E:
	.zero		1
	.type		_ZN34_INTERNAL_704ce6e0_4_k_cu__Z4getNi4cuda3std3__45__cpo5beginE,@object
	.size		_ZN34_INTERNAL_704ce6e0_4_k_cu__Z4getNi4cuda3std3__45__cpo5beginE,(_ZN34_INTERNAL_704ce6e0_4_k_cu__Z4getNi4cuda3std6ranges3__45__cpo5beginE - _ZN34_INTERNAL_704ce6e0_4_k_cu__Z4getNi4cuda3std3__45__cpo5beginE)
_ZN34_INTERNAL_704ce6e0_4_k_cu__Z4getNi4cuda3std3__45__cpo5beginE:
	.zero		1
	.type		_ZN34_INTERNAL_704ce6e0_4_k_cu__Z4getNi4cuda3std6ranges3__45__cpo5beginE,@object
	.size		_ZN34_INTERNAL_704ce6e0_4_k_cu__Z4getNi4cuda3std6ranges3__45__cpo5beginE,(_ZN34_INTERNAL_704ce6e0_4_k_cu__Z4getNi6thrust24THRUST_300001_SM_1000_NS12placeholders2_5E - _ZN34_INTERNAL_704ce6e0_4_k_cu__Z4getNi4cuda3std6ranges3__45__cpo5beginE)
_ZN34_INTERNAL_704ce6e0_4_k_cu__Z4getNi4cuda3std6ranges3__45__cpo5beginE:
	.zero		1
	.type		_ZN34_INTERNAL_704ce6e0_4_k_cu__Z4getNi6thrust24THRUST_300001_SM_1000_NS12placeholders2_5E,@object
	.size		_ZN34_INTERNAL_704ce6e0_4_k_cu__Z4getNi6thrust24THRUST_300001_SM_1000_NS12placeholders2_5E,(_ZN34_INTERNAL_704ce6e0_4_k_cu__Z4getNi4cuda3std3__45__cpo6rbeginE - _ZN34_INTERNAL_704ce6e0_4_k_cu__Z4getNi6thrust24THRUST_300001_SM_1000_NS12placeholders2_5E)
_ZN34_INTERNAL_704ce6e0_4_k_cu__Z4getNi6thrust24THRUST_300001_SM_1000_NS12placeholders2_5E:
	.zero		1
	.type		_ZN34_INTERNAL_704ce6e0_4_k_cu__Z4getNi4cuda3std3__45__cpo6rbeginE,@object
	.size		_ZN34_INTERNAL_704ce6e0_4_k_cu__Z4getNi4cuda3std3__45__cpo6rbeginE,(_ZN34_INTERNAL_704ce6e0_4_k_cu__Z4getNi4cuda3std6ranges3__45__cpo7advanceE - _ZN34_INTERNAL_704ce6e0_4_k_cu__Z4getNi4cuda3std3__45__cpo6rbeginE)
_ZN34_INTERNAL_704ce6e0_4_k_cu__Z4getNi4cuda3std3__45__cpo6rbeginE:
	.zero		1
	.type		_ZN34_INTERNAL_704ce6e0_4_k_cu__Z4getNi4cuda3std6ranges3__45__cpo7advanceE,@object
	.size		_ZN34_INTERNAL_704ce6e0_4_k_cu__Z4getNi4cuda3std6ranges3__45__cpo7advanceE,(_ZN34_INTERNAL_704ce6e0_4_k_cu__Z4getNi4cuda3std3__47nulloptE - _ZN34_INTERNAL_704ce6e0_4_k_cu__Z4getNi4cuda3std6ranges3__45__cpo7advanceE)
_ZN34_INTERNAL_704ce6e0_4_k_cu__Z4getNi4cuda3std6ranges3__45__cpo7advanceE:
	.zero		1
	.type		_ZN34_INTERNAL_704ce6e0_4_k_cu__Z4getNi4cuda3std3__47nulloptE,@object
	.size		_ZN34_INTERNAL_704ce6e0_4_k_cu__Z4getNi4cuda3std3__47nulloptE,(_ZN34_INTERNAL_704ce6e0_4_k_cu__Z4getNi4cuda3std6ranges3__45__cpo8distanceE - _ZN34_INTERNAL_704ce6e0_4_k_cu__Z4getNi4cuda3std3__47nulloptE)
_ZN34_INTERNAL_704ce6e0_4_k_cu__Z4getNi4cuda3std3__47nulloptE:
	.zero		1
	.type		_ZN34_INTERNAL_704ce6e0_4_k_cu__Z4getNi4cuda3std6ranges3__45__cpo8distanceE,@object
	.size		_ZN34_INTERNAL_704ce6e0_4_k_cu__Z4getNi4cuda3std6ranges3__45__cpo8distanceE,(_ZN34_INTERNAL_704ce6e0_4_k_cu__Z4getNi6thrust24THRUST_300001_SM_1000_NS12placeholders3_10E - _ZN34_INTERNAL_704ce6e0_4_k_cu__Z4getNi4cuda3std6ranges3__45__cpo8distanceE)
_ZN34_INTERNAL_704ce6e0_4_k_cu__Z4getNi4cuda3std6ranges3__45__cpo8distanceE:
	.zero		1
	.type		_ZN34_INTERNAL_704ce6e0_4_k_cu__Z4getNi6thrust24THRUST_300001_SM_1000_NS12placeholders3_10E,@object
	.size		_ZN34_INTERNAL_704ce6e0_4_k_cu__Z4getNi6thrust24THRUST_300001_SM_1000_NS12placeholders3_10E,(_ZN34_INTERNAL_704ce6e0_4_k_cu__Z4getNi4cuda3std3__419piecewise_constructE - _ZN34_INTERNAL_704ce6e0_4_k_cu__Z4getNi6thrust24THRUST_300001_SM_1000_NS12placeholders3_10E)
_ZN34_INTERNAL_704ce6e0_4_k_cu__Z4getNi6thrust24THRUST_300001_SM_1000_NS12placeholders3_10E:
	.zero		1
	.type		_ZN34_INTERNAL_704ce6e0_4_k_cu__Z4getNi4cuda3std3__419piecewise_constructE,@object
	.size		_ZN34_INTERNAL_704ce6e0_4_k_cu__Z4getNi4cuda3std3__419piecewise_constructE,(_ZN34_INTERNAL_704ce6e0_4_k_cu__Z4getNi4cuda3std6ranges3__45__cpo5cdataE - _ZN34_INTERNAL_704ce6e0_4_k_cu__Z4getNi4cuda3std3__419piecewise_constructE)
_ZN34_INTERNAL_704ce6e0_4_k_cu__Z4getNi4cuda3std3__419piecewise_constructE:
	.zero		1
	.type		_ZN34_INTERNAL_704ce6e0_4_k_cu__Z4getNi4cuda3std6ranges3__45__cpo5cdataE,@object
	.size		_ZN34_INTERNAL_704ce6e0_4_k_cu__Z4getNi4cuda3std6ranges3__45__cpo5cdataE,(_ZN34_INTERNAL_704ce6e0_4_k_cu__Z4getNi6thrust24THRUST_300001_SM_1000_NS12placeholders2_2E - _ZN34_INTERNAL_704ce6e0_4_k_cu__Z4getNi4cuda3std6ranges3__45__cpo5cdataE)
_ZN34_INTERNAL_704ce6e0_4_k_cu__Z4getNi4cuda3std6ranges3__45__cpo5cdataE:
	.zero		1
	.type		_ZN34_INTERNAL_704ce6e0_4_k_cu__Z4getNi6thrust24THRUST_300001_SM_1000_NS12placeholders2_2E,@object
	.size		_ZN34_INTERNAL_704ce6e0_4_k_cu__Z4getNi6thrust24THRUST_300001_SM_1000_NS12placeholders2_2E,(_ZN34_INTERNAL_704ce6e0_4_k_cu__Z4getNi4cuda3std3__45__cpo3endE - _ZN34_INTERNAL_704ce6e0_4_k_cu__Z4getNi6thrust24THRUST_300001_SM_1000_NS12placeholders2_2E)
_ZN34_INTERNAL_704ce6e0_4_k_cu__Z4getNi6thrust24THRUST_300001_SM_1000_NS12placeholders2_2E:
	.zero		1
	.type		_ZN34_INTERNAL_704ce6e0_4_k_cu__Z4getNi4cuda3std3__45__cpo3endE,@object
	.size		_ZN34_INTERNAL_704ce6e0_4_k_cu__Z4getNi4cuda3std3__45__cpo3endE,(_ZN34_INTERNAL_704ce6e0_4_k_cu__Z4getNi4cuda3std6ranges3__45__cpo3endE - _ZN34_INTERNAL_704ce6e0_4_k_cu__Z4getNi4cuda3std3__45__cpo3endE)
_ZN34_INTERNAL_704ce6e0_4_k_cu__Z4getNi4cuda3std3__45__cpo3endE:
	.zero		1
	.type		_ZN34_INTERNAL_704ce6e0_4_k_cu__Z4getNi4cuda3std6ranges3__45__cpo3endE,@object
	.size		_ZN34_INTERNAL_704ce6e0_4_k_cu__Z4getNi4cuda3std6ranges3__45__cpo3endE,(_ZN34_INTERNAL_704ce6e0_4_k_cu__Z4getNi6thrust24THRUST_300001_SM_1000_NS12placeholders2_6E - _ZN34_INTERNAL_704ce6e0_4_k_cu__Z4getNi4cuda3std6ranges3__45__cpo3endE)
_ZN34_INTERNAL_704ce6e0_4_k_cu__Z4getNi4cuda3std6ranges3__45__cpo3endE:
	.zero		1
	.type		_ZN34_INTERNAL_704ce6e0_4_k_cu__Z4getNi6thrust24THRUST_300001_SM_1000_NS12placeholders2_6E,@object
	.size		_ZN34_INTERNAL_704ce6e0_4_k_cu__Z4getNi6thrust24THRUST_300001_SM_1000_NS12placeholders2_6E,(_ZN34_INTERNAL_704ce6e0_4_k_cu__Z4getNi4cuda3std3__45__cpo4rendE - _ZN34_INTERNAL_704ce6e0_4_k_cu__Z4getNi6thrust24THRUST_300001_SM_1000_NS12placeholders2_6E)
_ZN34_INTERNAL_704ce6e0_4_k_cu__Z4getNi6thrust24THRUST_300001_SM_1000_NS12placeholders2_6E:
	.zero		1
	.type		_ZN34_INTERNAL_704ce6e0_4_k_cu__Z4getNi4cuda3std3__45__cpo4rendE,@object
	.size		_ZN34_INTERNAL_704ce6e0_4_k_cu__Z4getNi4cuda3std3__45__cpo4rendE,(_ZN34_INTERNAL_704ce6e0_4_k_cu__Z4getNi4cuda3std6ranges3__45__cpo9iter_swapE - _ZN34_INTERNAL_704ce6e0_4_k_cu__Z4getNi4cuda3std3__45__cpo4rendE)
_ZN34_INTERNAL_704ce6e0_4_k_cu__Z4getNi4cuda3std3__45__cpo4rendE:
	.zero		1
	.type		_ZN34_INTERNAL_704ce6e0_4_k_cu__Z4getNi4cuda3std6ranges3__45__cpo9iter_swapE,@object
	.size		_ZN34_INTERNAL_704ce6e0_4_k_cu__Z4getNi4cuda3std6ranges3__45__cpo9iter_swapE,(_ZN34_INTERNAL_704ce6e0_4_k_cu__Z4getNi4cuda3std3__48unexpectE - _ZN34_INTERNAL_704ce6e0_4_k_cu__Z4getNi4cuda3std6ranges3__45__cpo9iter_swapE)
_ZN34_INTERNAL_704ce6e0_4_k_cu__Z4getNi4cuda3std6ranges3__45__cpo9iter_swapE:
	.zero		1
	.type		_ZN34_INTERNAL_704ce6e0_4_k_cu__Z4getNi4cuda3std3__48unexpectE,@object
	.size		_ZN34_INTERNAL_704ce6e0_4_k_cu__Z4getNi4cuda3std3__48unexpectE,(_ZN34_INTERNAL_704ce6e0_4_k_cu__Z4getNi6thrust24THRUST_300001_SM_1000_NS8cuda_cub3parE - _ZN34_INTERNAL_704ce6e0_4_k_cu__Z4getNi4cuda3std3__48unexpectE)
_ZN34_INTERNAL_704ce6e0_4_k_cu__Z4getNi4cuda3std3__48unexpectE:
	.zero		1
	.type		_ZN34_INTERNAL_704ce6e0_4_k_cu__Z4getNi6thrust24THRUST_300001_SM_1000_NS8cuda_cub3parE,@object
	.size		_ZN34_INTERNAL_704ce6e0_4_k_cu__Z4getNi6thrust24THRUST_300001_SM_1000_NS8cuda_cub3parE,(_ZN34_INTERNAL_704ce6e0_4_k_cu__Z4getNi6thrust24THRUST_300001_SM_1000_NS12placeholders2_4E - _ZN34_INTERNAL_704ce6e0_4_k_cu__Z4getNi6thrust24THRUST_300001_SM_1000_NS8cuda_cub3parE)
_ZN34_INTERNAL_704ce6e0_4_k_cu__Z4getNi6thrust24THRUST_300001_SM_1000_NS8cuda_cub3parE:
	.zero		1
	.type		_ZN34_INTERNAL_704ce6e0_4_k_cu__Z4getNi6thrust24THRUST_300001_SM_1000_NS12placeholders2_4E,@object
	.size		_ZN34_INTERNAL_704ce6e0_4_k_cu__Z4getNi6thrust24THRUST_300001_SM_1000_NS12placeholders2_4E,(_ZN34_INTERNAL_704ce6e0_4_k_cu__Z4getNi4cuda3std3__45__cpo4cendE - _ZN34_INTERNAL_704ce6e0_4_k_cu__Z4getNi6thrust24THRUST_300001_SM_1000_NS12placeholders2_4E)
_ZN34_INTERNAL_704ce6e0_4_k_cu__Z4getNi6thrust24THRUST_300001_SM_1000_NS12placeholders2_4E:
	.zero		1
	.type		_ZN34_INTERNAL_704ce6e0_4_k_cu__Z4getNi4cuda3std3__45__cpo4cendE,@object
	.size		_ZN34_INTERNAL_704ce6e0_4_k_cu__Z4getNi4cuda3std3__45__cpo4cendE,(_ZN34_INTERNAL_704ce6e0_4_k_cu__Z4getNi4cuda3std6ranges3__45__cpo4cendE - _ZN34_INTERNAL_704ce6e0_4_k_cu__Z4getNi4cuda3std3__45__cpo4cendE)
_ZN34_INTERNAL_704ce6e0_4_k_cu__Z4getNi4cuda3std3__45__cpo4cendE:
	.zero		1
	.type		_ZN34_INTERNAL_704ce6e0_4_k_cu__Z4getNi4cuda3std6ranges3__45__cpo4cendE,@object
	.size		_ZN34_INTERNAL_704ce6e0_4_k_cu__Z4getNi4cuda3std6ranges3__45__cpo4cendE,(_ZN34_INTERNAL_704ce6e0_4_k_cu__Z4getNi4cuda3std3__420unreachable_sentinelE - _ZN34_INTERNAL_704ce6e0_4_k_cu__Z4getNi4cuda3std6ranges3__45__cpo4cendE)
_ZN34_INTERNAL_704ce6e0_4_k_cu__Z4getNi4cuda3std6ranges3__45__cpo4cendE:
	.zero		1
	.type		_ZN34_INTERNAL_704ce6e0_4_k_cu__Z4getNi4cuda3std3__420unreachable_sentinelE,@object
	.size		_ZN34_INTERNAL_704ce6e0_4_k_cu__Z4getNi4cuda3std3__420unreachable_sentinelE,(_ZN34_INTERNAL_704ce6e0_4_k_cu__Z4getNi4cuda3std6ranges3__45__cpo5ssizeE - _ZN34_INTERNAL_704ce6e0_4_k_cu__Z4getNi4cuda3std3__420unreachable_sentinelE)
_ZN34_INTERNAL_704ce6e0_4_k_cu__Z4getNi4cuda3std3__420unreachable_sentinelE:
	.zero		1
	.type		_ZN34_INTERNAL_704ce6e0_4_k_cu__Z4getNi4cuda3std6ranges3__45__cpo5ssizeE,@object
	.size		_ZN34_INTERNAL_704ce6e0_4_k_cu__Z4getNi4cuda3std6ranges3__45__cpo5ssizeE,(_ZN34_INTERNAL_704ce6e0_4_k_cu__Z4getNi6thrust24THRUST_300001_SM_1000_NS12placeholders2_8E - _ZN34_INTERNAL_704ce6e0_4_k_cu__Z4getNi4cuda3std6ranges3__45__cpo5ssizeE)
_ZN34_INTERNAL_704ce6e0_4_k_cu__Z4getNi4cuda3std6ranges3__45__cpo5ssizeE:
	.zero		1
	.type		_ZN34_INTERNAL_704ce6e0_4_k_cu__Z4getNi6thrust24THRUST_300001_SM_1000_NS12placeholders2_8E,@object
	.size		_ZN34_INTERNAL_704ce6e0_4_k_cu__Z4getNi6thrust24THRUST_300001_SM_1000_NS12placeholders2_8E,(_ZN34_INTERNAL_704ce6e0_4_k_cu__Z4getNi4cuda3std3__45__cpo5crendE - _ZN34_INTERNAL_704ce6e0_4_k_cu__Z4getNi6thrust24THRUST_300001_SM_1000_NS12placeholders2_8E)
_ZN34_INTERNAL_704ce6e0_4_k_cu__Z4getNi6thrust24THRUST_300001_SM_1000_NS12placeholders2_8E:
	.zero		1
	.type		_ZN34_INTERNAL_704ce6e0_4_k_cu__Z4getNi4cuda3std3__45__cpo5crendE,@object
	.size		_ZN34_INTERNAL_704ce6e0_4_k_cu__Z4getNi4cuda3std3__45__cpo5crendE,(_ZN34_INTERNAL_704ce6e0_4_k_cu__Z4getNi4cuda3std6ranges3__45__cpo4prevE - _ZN34_INTERNAL_704ce6e0_4_k_cu__Z4getNi4cuda3std3__45__cpo5crendE)
_ZN34_INTERNAL_704ce6e0_4_k_cu__Z4getNi4cuda3std3__45__cpo5crendE:
	.zero		1
	.type		_ZN34_INTERNAL_704ce6e0_4_k_cu__Z4getNi4cuda3std6ranges3__45__cpo4prevE,@object
	.size		_ZN34_INTERNAL_704ce6e0_4_k_cu__Z4getNi4cuda3std6ranges3__45__cpo4prevE,(_ZN34_INTERNAL_704ce6e0_4_k_cu__Z4getNi4cuda3std6ranges3__45__cpo9iter_moveE - _ZN34_INTERNAL_704ce6e0_4_k_cu__Z4getNi4cuda3std6ranges3__45__cpo4prevE)
_ZN34_INTERNAL_704ce6e0_4_k_cu__Z4getNi4cuda3std6ranges3__45__cpo4prevE:
	.zero		1
	.type		_ZN34_INTERNAL_704ce6e0_4_k_cu__Z4getNi4cuda3std6ranges3__45__cpo9iter_moveE,@object
	.size		_ZN34_INTERNAL_704ce6e0_4_k_cu__Z4getNi4cuda3std6ranges3__45__cpo9iter_moveE,(_ZN34_INTERNAL_704ce6e0_4_k_cu__Z4getNi6thrust24THRUST_300001_SM_1000_NS6system6detail10sequential3seqE - _ZN34_INTERNAL_704ce6e0_4_k_cu__Z4getNi4cuda3std6ranges3__45__cpo9iter_moveE)
_ZN34_INTERNAL_704ce6e0_4_k_cu__Z4getNi4cuda3std6ranges3__45__cpo9iter_moveE:
	.zero		1
	.type		_ZN34_INTERNAL_704ce6e0_4_k_cu__Z4getNi6thrust24THRUST_300001_SM_1000_NS6system6detail10sequential3seqE,@object
	.size		_ZN34_INTERNAL_704ce6e0_4_k_cu__Z4getNi6thrust24THRUST_300001_SM_1000_NS6system6detail10sequential3seqE,(.L_31 - _ZN34_INTERNAL_704ce6e0_4_k_cu__Z4getNi6thrust24THRUST_300001_SM_1000_NS6system6detail10sequential3seqE)
_ZN34_INTERNAL_704ce6e0_4_k_cu__Z4getNi6thrust24THRUST_300001_SM_1000_NS6system6detail10sequential3seqE:
	.zero		1
.L_31:


//--------------------- .nv.constant0._ZN3cub18CUB_300001_SM_10006detail11EmptyKernelIvEEvv --------------------------
	.section	.nv.constant0._ZN3cub18CUB_300001_SM_10006detail11EmptyKernelIvEEvv,"a",@progbits
	.sectionflags	@""
	.align	4
.nv.constant0._ZN3cub18CUB_300001_SM_10006detail11EmptyKernelIvEEvv:
	.zero		896


//--------------------- .nv.constant0._Z14compareAndSwapPfPbim --------------------------
	.section	.nv.constant0._Z14compareAndSwapPfPbim,"a",@progbits
	.sectionflags	@""
	.align	4
.nv.constant0._Z14compareAndSwapPfPbim:
	.zero		928


//--------------------- .nv.constant0._Z10butterflyNPfS_im --------------------------
	.section	.nv.constant0._Z10butterflyNPfS_im,"a",@progbits
	.sectionflags	@""
	.align	4
.nv.constant0._Z10butterflyNPfS_im:
	.zero		928


//--------------------- .nv.constant0._Z8shuffleNPfS_im --------------------------
	.section	.nv.constant0._Z8shuffleNPfS_im,"a",@progbits
	.sectionflags	@""
	.align	4
.nv.constant0._Z8shuffleNPfS_im:
	.zero		928


//--------------------- SYMBOLS --------------------------

	.type		.nv.reservedSmem.offset0,@object
	.size		.nv.reservedSmem.offset0,0x4
